def matmul_kernel(
    a_ptr,
    b_ptr,
    c_ptr,
    M,
    N,
    K,
    stride_am,
    stride_ak,
    stride_bk,
    stride_bn,
    stride_cm,
    stride_cn,
    BLOCK_M: tl.constexpr,
    BLOCK_N: tl.constexpr,
    BLOCK_K: tl.constexpr,
    GROUP_M: tl.constexpr,
):
    pid = tl.program_id(axis=0)
    num_pid_m = tl.cdiv(M, BLOCK_M)
    num_pid_n = tl.cdiv(N, BLOCK_N)
    num_pid_in_group = GROUP_M * num_pid_n
    group_id = pid // num_pid_in_group
    first_pid_m = group_id * GROUP_M
    group_size_m = min(num_pid_m - first_pid_m, GROUP_M)
    pid_m = first_pid_m + ((pid % num_pid_in_group) % group_size_m)
    pid_n = (pid % num_pid_in_group) // group_size_m

    offs_am = (pid_m * BLOCK_M + tl.arange(0, BLOCK_M)) % M
    offs_bn = (pid_n * BLOCK_N + tl.arange(0, BLOCK_N)) % N
    offs_k = tl.arange(0, BLOCK_K)
    a_ptrs = a_ptr + offs_am[:, None] * stride_am + offs_k[None, :] * stride_ak
    b_ptrs = b_ptr + offs_k[:, None] * stride_bk + offs_bn[None, :] * stride_bn

    acc = tl.zeros((BLOCK_M, BLOCK_N), dtype=tl.float32)
    for kk in range(0, tl.cdiv(K, BLOCK_K)):
        a = tl.load(a_ptrs, mask=offs_k[None, :] < K - kk * BLOCK_K, other=0.0)
        b = tl.load(b_ptrs, mask=offs_k[:, None] < K - kk * BLOCK_K, other=0.0)
        acc = tl.dot(a, b, acc)
        a_ptrs += BLOCK_K * stride_ak
        b_ptrs += BLOCK_K * stride_bk

    c = acc.to(c_ptr.dtype.element_ty)
    offs_cm = pid_m * BLOCK_M + tl.arange(0, BLOCK_M)
    offs_cn = pid_n * BLOCK_N + tl.arange(0, BLOCK_N)
    c_ptrs = c_ptr + offs_cm[:, None] * stride_cm + offs_cn[None, :] * stride_cn
    mask = (offs_cm[:, None] < M) & (offs_cn[None, :] < N)
    tl.store(c_ptrs, c, mask=mask)

# config = {"BLOCK_K": 64, "BLOCK_M": 256, "BLOCK_N": 64, "GROUP_M": 8, "arch": "sm_90", "dtype": "fp8e4m3", "num_ctas": 4, "num_stages": 3, "num_warps": 4}
# arch = sm_90


// ===== COMPILED SASS (sm_90a) =====

	.target	sm_90a

	.elftype	@"ET_EXEC"


//--------------------- .note.nv.tkinfo           --------------------------
	.section	.note.nv.tkinfo,"",@"SHT_NOTE"
	.sectionflags	@"SHF_NOTE_NV_TKINFO"
	.tkinfo
        /*0018*/ 	.word	0x00000002
        /*0030*/ 	.string	""
        /*0030*/ 	.string	"ptxas"
        /*0030*/ 	.string	"Cuda compilation tools, release 13.0, V13.0.88"
        /*0030*/ 	.string	"Build cuda_13.0.r13.0/compiler.36424714_0"
        /*0030*/ 	.string	"-v  -suppress-debug-info  -lineinfo  -arch sm_90a "



//--------------------- .note.nv.cuinfo           --------------------------
	.section	.note.nv.cuinfo,"",@"SHT_NOTE"
	.sectionflags	@"SHF_NOTE_NV_CUINFO"
        /*0018*/ 	.short	0x0002
        /*001a*/ 	.short	0x005a
        /*001c*/ 	.short	0x0082
	.zero		2


//--------------------- .nv.info                  --------------------------
	.section	.nv.info,"",@"SHT_CUDA_INFO"
	.align	4


	//----- nvinfo : EIATTR_REGCOUNT
	.align		4
        /*0000*/ 	.byte	0x04, 0x2f
        /*0002*/ 	.short	(.L_1 - .L_0)
	.align		4
.L_0:
        /*0004*/ 	.word	index@(matmul_kernel)
        /*0008*/ 	.word	0x000000f7


	//----- nvinfo : EIATTR_FRAME_SIZE
	.align		4
.L_1:
        /*000c*/ 	.byte	0x04, 0x11
        /*000e*/ 	.short	(.L_3 - .L_2)
	.align		4
.L_2:
        /*0010*/ 	.word	index@(matmul_kernel)
        /*0014*/ 	.word	0x00000000


	//----- nvinfo : EIATTR_MIN_STACK_SIZE
	.align		4
.L_3:
        /*0018*/ 	.byte	0x04, 0x12
        /*001a*/ 	.short	(.L_5 - .L_4)
	.align		4
.L_4:
        /*001c*/ 	.word	index@(matmul_kernel)
        /*0020*/ 	.word	0x00000000
.L_5:


//--------------------- .nv.compat                --------------------------
	.section	.nv.compat,"",@"SHT_CUDA_COMPAT_INFO"
	.align	4
        /*0000*/ 	.byte	0x02, 0x09, 0x01, 0x00, 0x02, 0x02, 0x04, 0x00, 0x02, 0x05, 0x05, 0x00, 0x03, 0x07, 0x01, 0x01
        /*0010*/ 	.byte	0x02, 0x03, 0x00, 0x00, 0x02, 0x06, 0x01, 0x00, 0x04, 0x0b, 0x08, 0x00, 0x00, 0x00, 0x00, 0x00
        /*0020*/ 	.byte	0x00, 0x00, 0x00, 0x00


//--------------------- .nv.info.matmul_kernel    --------------------------
	.section	.nv.info.matmul_kernel,"",@"SHT_CUDA_INFO"
	.sectionflags	@""
	.align	4


	//----- nvinfo : EIATTR_CUDA_API_VERSION
	.align		4
        /*0000*/ 	.byte	0x04, 0x37
        /*0002*/ 	.short	(.L_7 - .L_6)
.L_6:
        /*0004*/ 	.word	0x00000082


	//----- nvinfo : EIATTR_KPARAM_INFO
	.align		4
.L_7:
        /*0008*/ 	.byte	0x04, 0x17
        /*000a*/ 	.short	(.L_9 - .L_8)
.L_8:
        /*000c*/ 	.word	0x00000000
        /*0010*/ 	.short	0x000d
        /*0012*/ 	.short	0x0048
        /*0014*/ 	.byte	0x00, 0xf4, 0x21, 0x00


	//----- nvinfo : EIATTR_KPARAM_INFO
	.align		4
.L_9:
        /*0018*/ 	.byte	0x04, 0x17
        /*001a*/ 	.short	(.L_11 - .L_10)
.L_10:
        /*001c*/ 	.word	0x00000000
        /*0020*/ 	.short	0x000c
        /*0022*/ 	.short	0x0040
        /*0024*/ 	.byte	0x00, 0xf4, 0x21, 0x00


	//----- nvinfo : EIATTR_KPARAM_INFO
	.align		4
.L_11:
        /*0028*/ 	.byte	0x04, 0x17
        /*002a*/ 	.short	(.L_13 - .L_12)
.L_12:
        /*002c*/ 	.word	0x00000000
        /*0030*/ 	.short	0x000b
        /*0032*/ 	.short	0x0038
        /*0034*/ 	.byte	0x00, 0xf0, 0x11, 0x00


	//----- nvinfo : EIATTR_KPARAM_INFO
	.align		4
.L_13:
        /*0038*/ 	.byte	0x04, 0x17
        /*003a*/ 	.short	(.L_15 - .L_14)
.L_14:
        /*003c*/ 	.word	0x00000000
        /*0040*/ 	.short	0x000a
        /*0042*/ 	.short	0x0034
        /*0044*/ 	.byte	0x00, 0xf0, 0x11, 0x00


	//----- nvinfo : EIATTR_KPARAM_INFO
	.align		4
.L_15:
        /*0048*/ 	.byte	0x04, 0x17
        /*004a*/ 	.short	(.L_17 - .L_16)
.L_16:
        /*004c*/ 	.word	0x00000000
        /*0050*/ 	.short	0x0009
        /*0052*/ 	.short	0x0030
        /*0054*/ 	.byte	0x00, 0xf0, 0x11, 0x00


	//----- nvinfo : EIATTR_KPARAM_INFO
	.align		4
.L_17:
        /*0058*/ 	.byte	0x04, 0x17
        /*005a*/ 	.short	(.L_19 - .L_18)
.L_18:
        /*005c*/ 	.word	0x00000000
        /*0060*/ 	.short	0x0008
        /*0062*/ 	.short	0x002c
        /*0064*/ 	.byte	0x00, 0xf0, 0x11, 0x00


	//----- nvinfo : EIATTR_KPARAM_INFO
	.align		4
.L_19:
        /*0068*/ 	.byte	0x04, 0x17
        /*006a*/ 	.short	(.L_21 - .L_20)
.L_20:
        /*006c*/ 	.word	0x00000000
        /*0070*/ 	.short	0x0007
        /*0072*/ 	.short	0x0028
        /*0074*/ 	.byte	0x00, 0xf0, 0x11, 0x00


	//----- nvinfo : EIATTR_KPARAM_INFO
	.align		4
.L_21:
        /*0078*/ 	.byte	0x04, 0x17
        /*007a*/ 	.short	(.L_23 - .L_22)
.L_22:
        /*007c*/ 	.word	0x00000000
        /*0080*/ 	.short	0x0006
        /*0082*/ 	.short	0x0024
        /*0084*/ 	.byte	0x00, 0xf0, 0x11, 0x00


	//----- nvinfo : EIATTR_KPARAM_INFO
	.align		4
.L_23:
        /*0088*/ 	.byte	0x04, 0x17
        /*008a*/ 	.short	(.L_25 - .L_24)
.L_24:
        /*008c*/ 	.word	0x00000000
        /*0090*/ 	.short	0x0005
        /*0092*/ 	.short	0x0020
        /*0094*/ 	.byte	0x00, 0xf0, 0x11, 0x00


	//----- nvinfo : EIATTR_KPARAM_INFO
	.align		4
.L_25:
        /*0098*/ 	.byte	0x04, 0x17
        /*009a*/ 	.short	(.L_27 - .L_26)
.L_26:
        /*009c*/ 	.word	0x00000000
        /*00a0*/ 	.short	0x0004
        /*00a2*/ 	.short	0x001c
        /*00a4*/ 	.byte	0x00, 0xf0, 0x11, 0x00


	//----- nvinfo : EIATTR_KPARAM_INFO
	.align		4
.L_27:
        /*00a8*/ 	.byte	0x04, 0x17
        /*00aa*/ 	.short	(.L_29 - .L_28)
.L_28:
        /*00ac*/ 	.word	0x00000000
        /*00b0*/ 	.short	0x0003
        /*00b2*/ 	.short	0x0018
        /*00b4*/ 	.byte	0x00, 0xf0, 0x11, 0x00


	//----- nvinfo : EIATTR_KPARAM_INFO
	.align		4
.L_29:
        /*00b8*/ 	.byte	0x04, 0x17
        /*00ba*/ 	.short	(.L_31 - .L_30)
.L_30:
        /*00bc*/ 	.word	0x00000000
        /*00c0*/ 	.short	0x0002
        /*00c2*/ 	.short	0x0010
        /*00c4*/ 	.byte	0x00, 0xf4, 0x21, 0x00


	//----- nvinfo : EIATTR_KPARAM_INFO
	.align		4
.L_31:
        /*00c8*/ 	.byte	0x04, 0x17
        /*00ca*/ 	.short	(.L_33 - .L_32)
.L_32:
        /*00cc*/ 	.word	0x00000000
        /*00d0*/ 	.short	0x0001
        /*00d2*/ 	.short	0x0008
        /*00d4*/ 	.byte	0x00, 0xf4, 0x21, 0x00


	//----- nvinfo : EIATTR_KPARAM_INFO
	.align		4
.L_33:
        /*00d8*/ 	.byte	0x04, 0x17
        /*00da*/ 	.short	(.L_35 - .L_34)
.L_34:
        /*00dc*/ 	.word	0x00000000
        /*00e0*/ 	.short	0x0000
        /*00e2*/ 	.short	0x0000
        /*00e4*/ 	.byte	0x00, 0xf4, 0x21, 0x00


	//----- nvinfo : EIATTR_EXPLICIT_CLUSTER
	.align		4
.L_35:
        /*00e8*/ 	.byte	0x01, 0x3e
	.zero		2


	//----- nvinfo : EIATTR_CTA_PER_CLUSTER
	.align		4
        /*00ec*/ 	.byte	0x04, 0x3d
        /*00ee*/ 	.short	(.L_37 - .L_36)
.L_36:
        /*00f0*/ 	.word	0x00000004
        /*00f4*/ 	.word	0x00000001
        /*00f8*/ 	.word	0x00000001


	//----- nvinfo : EIATTR_SPARSE_MMA_MASK
	.align		4
.L_37:
        /*00fc*/ 	.byte	0x03, 0x50
        /*00fe*/ 	.short	0x0000


	//----- nvinfo : EIATTR_MAXREG_COUNT
	.align		4
        /*0100*/ 	.byte	0x03, 0x1b
        /*0102*/ 	.short	0x00ff


	//----- nvinfo : EIATTR_NUM_BARRIERS
	.align		4
        /*0104*/ 	.byte	0x02, 0x4c
        /*0106*/ 	.byte	0x01
	.zero		1


	//----- nvinfo : EIATTR_MERCURY_ISA_VERSION
	.align		4
        /*0108*/ 	.byte	0x03, 0x5f
        /*010a*/ 	.short	0x0101


	//----- nvinfo : EIATTR_EXIT_INSTR_OFFSETS
	.align		4
        /*010c*/ 	.byte	0x04, 0x1c
        /*010e*/ 	.short	(.L_39 - .L_38)


	//   ....[0]....
.L_38:
        /*0110*/ 	.word	0x000060f0


	//   ....[1]....
        /*0114*/ 	.word	0x00006110


	//----- nvinfo : EIATTR_REQNTID
	.align		4
.L_39:
        /*0118*/ 	.byte	0x04, 0x10
        /*011a*/ 	.short	(.L_41 - .L_40)
.L_40:
        /*011c*/ 	.word	0x00000080
        /*0120*/ 	.word	0x00000001
        /*0124*/ 	.word	0x00000001


	//----- nvinfo : EIATTR_CBANK_PARAM_SIZE
	.align		4
.L_41:
        /*0128*/ 	.byte	0x03, 0x19
        /*012a*/ 	.short	0x0050


	//----- nvinfo : EIATTR_PARAM_CBANK
	.align		4
        /*012c*/ 	.byte	0x04, 0x0a
        /*012e*/ 	.short	(.L_43 - .L_42)
	.align		4
.L_42:
        /*0130*/ 	.word	index@(.nv.constant0.matmul_kernel)
        /*0134*/ 	.short	0x0210
        /*0136*/ 	.short	0x0050


	//----- nvinfo : EIATTR_SW_WAR
	.align		4
.L_43:
        /*0138*/ 	.byte	0x04, 0x36
        /*013a*/ 	.short	(.L_45 - .L_44)
.L_44:
        /*013c*/ 	.word	0x00000008
.L_45:


//--------------------- .nv.callgraph             --------------------------
	.section	.nv.callgraph,"",@"SHT_CUDA_CALLGRAPH"
	.align	4
	.sectionentsize	8
	.align		4
        /*0000*/ 	.word	0x00000000
	.align		4
        /*0004*/ 	.word	0xffffffff
	.align		4
        /*0008*/ 	.word	0x00000000
	.align		4
        /*000c*/ 	.word	0xfffffffe
	.align		4
        /*0010*/ 	.word	0x00000000
	.align		4
        /*0014*/ 	.word	0xfffffffd
	.align		4
        /*0018*/ 	.word	0x00000000
	.align		4
        /*001c*/ 	.word	0xfffffffc


//--------------------- .text.matmul_kernel       --------------------------
	.section	.text.matmul_kernel,"ax",@progbits
	.align	128
        .global         matmul_kernel
        .type           matmul_kernel,@function
        .size           matmul_kernel,(.L_x_4 - matmul_kernel)
        .other          matmul_kernel,@"STO_CUDA_ENTRY STV_DEFAULT"
matmul_kernel:
.text.matmul_kernel:
[----:B------:R-:W0:Y:S08]  /*0000*/  LDC R1, c[0x0][0x28] ;  /* 0x00000a00ff017b82 */ /* 0x000e300000000800 */
[----:B------:R-:W1:Y:S01]  /*0010*/  LDC.64 R38, c[0x0][0x228] ;  /* 0x00008a00ff267b82 */ /* 0x000e620000000a00 */
[----:B------:R-:W-:Y:S01]  /*0020*/  UMOV UR6, 0x400 ;  /* 0x0000040000067882 */ /* 0x000fe20000000000 */
[----:B------:R-:W-:Y:S01]  /*0030*/  ULDC.64 UR16, c[0x0][0x208] ;  /* 0x0000820000107ab9 */ /* 0x000fe20000000a00 */
[----:B------:R-:W-:-:S05]  /*0040*/  ULDC UR11, c[0x0][0x230] ;  /* 0x00008c00000b7ab9 */ /* 0x000fca0000000800 */
[----:B------:R-:W2:Y:S08]  /*0050*/  S2UR UR4, SR_CTAID.X ;  /* 0x00000000000479c3 */ /* 0x000eb00000002500 */
[----:B------:R-:W3:Y:S01]  /*0060*/  LDC R178, c[0x0][0x230] ;  /* 0x00008c00ffb27b82 */ /* 0x000ee20000000800 */
[----:B-1----:R-:W-:-:S07]  /*0070*/  VIADD R0, R39, 0x3f ;  /* 0x0000003f27007836 */ /* 0x002fce0000000000 */
[----:B------:R-:W1:Y:S01]  /*0080*/  S2UR UR10, SR_CgaCtaId ;  /* 0x00000000000a79c3 */ /* 0x000e620000008800 */
[----:B------:R-:W-:Y:S02]  /*0090*/  SHF.R.S32.HI R3, RZ, 0x1f, R0 ;  /* 0x0000001fff037819 */ /* 0x000fe40000011400 */
[----:B--2---:R-:W-:Y:S01]  /*00a0*/  I2FP.F32.U32 R5, UR4 ;  /* 0x0000000400057c45 */ /* 0x004fe20008201000 */
[----:B------:R-:W-:Y:S01]  /*00b0*/  ULDC UR4, c[0x0][0x150] ;  /* 0x0000540000047ab9 */ /* 0x000fe20000000800 */
[----:B------:R-:W-:-:S03]  /*00c0*/  LEA.HI R3, R3, R0, RZ, 0x6 ;  /* 0x0000000003037211 */ /* 0x000fc600078f30ff */
[----:B------:R-:W-:Y:S01]  /*00d0*/  FMUL R5, R5, UR4 ;  /* 0x0000000405057c20 */ /* 0x000fe20008400000 */
[----:B------:R-:W-:Y:S01]  /*00e0*/  SHF.R.S32.HI R3, RZ, 0x6, R3 ;  /* 0x00000006ff037819 */ /* 0x000fe20000011403 */
[----:B---3--:R-:W-:-:S04]  /*00f0*/  VIADD R178, R178, 0x3f ;  /* 0x0000003fb2b27836 */ /* 0x008fc80000000000 */
[----:B------:R-:W-:Y:S01]  /*0100*/  IMAD.SHL.U32 R4, R3, 0x8, RZ ;  /* 0x0000000803047824 */ /* 0x000fe200078e00ff */
[----:B------:R-:W2:Y:S04]  /*0110*/  F2I.U32.TRUNC.NTZ R5, R5 ;  /* 0x0000000500057305 */ /* 0x000ea8000020f000 */
[----:B------:R-:W-:Y:S01]  /*0120*/  IABS R7, R4 ;  /* 0x0000000400077213 */ /* 0x000fe20000000000 */
[----:B-1----:R-:W-:Y:S02]  /*0130*/  USHF.L.U32 UR5, UR10, 0x6, URZ ;  /* 0x000000060a057899 */ /* 0x002fe4000800063f */
[----:B------:R-:W-:Y:S01]  /*0140*/  ULEA UR10, UR10, UR6, 0x18 ;  /* 0x000000060a0a7291 */ /* 0x000fe2000f8ec03f */
[----:B------:R-:W1:Y:S01]  /*0150*/  I2F.RP R0, R7 ;  /* 0x0000000700007306 */ /* 0x000e620000209400 */
[----:B------:R-:W-:Y:S01]  /*0160*/  ULOP3.LUT UR5, UR5, 0xc0, URZ, 0xc0, !UPT ;  /* 0x000000c005057892 */ /* 0x000fe2000f8ec03f */
[----:B--2---:R-:W-:-:S06]  /*0170*/  IABS R11, R5 ;  /* 0x00000005000b7213 */ /* 0x004fcc0000000000 */
[----:B-1----:R-:W1:Y:S02]  /*0180*/  MUFU.RCP R0, R0 ;  /* 0x0000000000007308 */ /* 0x002e640000001000 */
[----:B-1----:R-:W-:Y:S01]  /*0190*/  VIADD R2, R0, 0xffffffe ;  /* 0x0ffffffe00027836 */ /* 0x002fe20000000000 */
[----:B------:R-:W-:-:S05]  /*01a0*/  IABS R0, R4 ;  /* 0x0000000400007213 */ /* 0x000fca0000000000 */
[----:B------:R1:W2:Y:S01]  /*01b0*/  F2I.FTZ.U32.TRUNC.NTZ R3, R2 ;  /* 0x0000000200037305 */ /* 0x0002a2000021f000 */
[----:B------:R-:W-:Y:S02]  /*01c0*/  IMAD.MOV R0, RZ, RZ, -R0 ;  /* 0x000000ffff007224 */ /* 0x000fe400078e0a00 */
[----:B-1----:R-:W-:Y:S02]  /*01d0*/  IMAD.MOV.U32 R2, RZ, RZ, RZ ;  /* 0x000000ffff027224 */ /* 0x002fe400078e00ff */
[----:B--2---:R-:W-:-:S04]  /*01e0*/  IMAD.MOV R6, RZ, RZ, -R3 ;  /* 0x000000ffff067224 */ /* 0x004fc800078e0a03 */
[----:B------:R-:W-:-:S04]  /*01f0*/  IMAD R9, R6, R7, RZ ;  /* 0x0000000706097224 */ /* 0x000fc800078e02ff */
[----:B------:R-:W-:-:S06]  /*0200*/  IMAD.HI.U32 R2, R3, R9, R2 ;  /* 0x0000000903027227 */ /* 0x000fcc00078e0002 */
[----:B------:R-:W-:-:S04]  /*0210*/  IMAD.HI.U32 R2, R2, R11, RZ ;  /* 0x0000000b02027227 */ /* 0x000fc800078e00ff */
[----:B------:R-:W-:-:S05]  /*0220*/  IMAD R0, R2, R0, R11 ;  /* 0x0000000002007224 */ /* 0x000fca00078e020b */
[----:B------:R-:W-:-:S13]  /*0230*/  ISETP.GT.U32.AND P1, PT, R7, R0, PT ;  /* 0x000000000700720c */ /* 0x000fda0003f24070 */
[----:B------:R-:W-:Y:S02]  /*0240*/  @!P1 IMAD.IADD R0, R0, 0x1, -R7 ;  /* 0x0000000100009824 */ /* 0x000fe400078e0a07 */
[----:B------:R-:W-:Y:S01]  /*0250*/  @!P1 VIADD R2, R2, 0x1 ;  /* 0x0000000102029836 */ /* 0x000fe20000000000 */
[----:B------:R-:W-:Y:S02]  /*0260*/  ISETP.NE.AND P1, PT, R4, RZ, PT ;  /* 0x000000ff0400720c */ /* 0x000fe40003f25270 */
[----:B------:R-:W-:Y:S02]  /*0270*/  ISETP.GE.U32.AND P0, PT, R0, R7, PT ;  /* 0x000000070000720c */ /* 0x000fe40003f06070 */
[----:B------:R-:W-:-:S04]  /*0280*/  LOP3.LUT R0, R5, R4, RZ, 0x3c, !PT ;  /* 0x0000000405007212 */ /* 0x000fc800078e3cff */
[----:B------:R-:W-:Y:S01]  /*0290*/  ISETP.GE.AND P2, PT, R0, RZ, PT ;  /* 0x000000ff0000720c */ /* 0x000fe20003f46270 */
[----:B------:R-:W-:-:S05]  /*02a0*/  VIADD R0, R38, 0xff ;  /* 0x000000ff26007836 */ /* 0x000fca0000000000 */
[----:B------:R-:W-:Y:S01]  /*02b0*/  SHF.R.S32.HI R3, RZ, 0x1f, R0 ;  /* 0x0000001fff037819 */ /* 0x000fe20000011400 */
[----:B------:R-:W-:-:S03]  /*02c0*/  @P0 VIADD R2, R2, 0x1 ;  /* 0x0000000102020836 */ /* 0x000fc60000000000 */
[----:B------:R-:W-:-:S03]  /*02d0*/  LEA.HI R3, R3, R0, RZ, 0x8 ;  /* 0x0000000003037211 */ /* 0x000fc600078f40ff */
[----:B------:R-:W-:Y:S01]  /*02e0*/  @!P2 IMAD.MOV R2, RZ, RZ, -R2 ;  /* 0x000000ffff02a224 */ /* 0x000fe200078e0a02 */
[----:B------:R-:W-:-:S05]  /*02f0*/  @!P1 LOP3.LUT R2, RZ, R4, RZ, 0x33, !PT ;  /* 0x00000004ff029212 */ /* 0x000fca00078e33ff */
[----:B------:R-:W-:Y:S02]  /*0300*/  IMAD.SHL.U32 R6, R2, 0x8, RZ ;  /* 0x0000000802067824 */ /* 0x000fe400078e00ff */
[----:B------:R-:W-:-:S03]  /*0310*/  IMAD.MOV R2, RZ, RZ, -R2 ;  /* 0x000000ffff027224 */ /* 0x000fc600078e0a02 */
[----:B------:R-:W-:Y:S01]  /*0320*/  LEA.HI.SX32 R3, R3, -R6, 0x18 ;  /* 0x8000000603037211 */ /* 0x000fe200078fc2ff */
[----:B------:R-:W-:-:S03]  /*0330*/  IMAD R11, R4, R2, R5 ;  /* 0x00000002040b7224 */ /* 0x000fc600078e0205 */
[----:B------:R-:W-:-:S04]  /*0340*/  VIMNMX R8, R3, 0x8, PT ;  /* 0x0000000803087848 */ /* 0x000fc80003fe0100 */
[-C--:B------:R-:W-:Y:S02]  /*0350*/  IABS R7, R8.reuse ;  /* 0x0000000800077213 */ /* 0x080fe40000000000 */
[----:B------:R-:W-:Y:S02]  /*0360*/  IABS R4, R8 ;  /* 0x0000000800047213 */ /* 0x000fe40000000000 */
[----:B------:R-:W1:Y:S08]  /*0370*/  I2F.RP R0, R7 ;  /* 0x0000000700007306 */ /* 0x000e700000209400 */
[----:B-1----:R-:W1:Y:S02]  /*0380*/  MUFU.RCP R0, R0 ;  /* 0x0000000000007308 */ /* 0x002e640000001000 */
[----:B-1----:R-:W-:-:S02]  /*0390*/  VIADD R3, R0, 0xffffffe ;  /* 0x0ffffffe00037836 */ /* 0x002fc40000000000 */
[----:B------:R-:W-:-:S04]  /*03a0*/  IMAD.MOV R0, RZ, RZ, -R4 ;  /* 0x000000ffff007224 */ /* 0x000fc800078e0a04 */
[----:B------:R-:W1:Y:S02]  /*03b0*/  F2I.FTZ.U32.TRUNC.NTZ R3, R3 ;  /* 0x0000000300037305 */ /* 0x000e64000021f000 */
[----:B-1----:R-:W-:-:S04]  /*03c0*/  IMAD.MOV R9, RZ, RZ, -R3 ;  /* 0x000000ffff097224 */ /* 0x002fc800078e0a03 */
[----:B------:R-:W-:Y:S01]  /*03d0*/  IMAD.MOV.U32 R2, RZ, RZ, R9 ;  /* 0x000000ffff027224 */ /* 0x000fe200078e0009 */
[----:B------:R-:W-:-:S03]  /*03e0*/  IABS R9, R11 ;  /* 0x0000000b00097213 */ /* 0x000fc60000000000 */
[----:B------:R-:W-:Y:S02]  /*03f0*/  IMAD R5, R2, R7, RZ ;  /* 0x0000000702057224 */ /* 0x000fe400078e02ff */
[----:B------:R-:W-:-:S04]  /*0400*/  IMAD.MOV.U32 R2, RZ, RZ, RZ ;  /* 0x000000ffff027224 */ /* 0x000fc800078e00ff */
        /* <DEDUP_REMOVED lines=9> */
[----:B------:R-:W-:Y:S02]  /*04a0*/  ISETP.GE.AND P2, PT, R0, RZ, PT ;  /* 0x000000ff0000720c */ /* 0x000fe40003f46270 */
[----:B------:R-:W1:Y:S05]  /*04b0*/  S2R R0, SR_TID.X ;  /* 0x0000000000007919 */ /* 0x000e6a0000002100 */
[----:B------:R-:W-:Y:S01]  /*04c0*/  @P0 VIADD R2, R2, 0x1 ;  /* 0x0000000102020836 */ /* 0x000fe20000000000 */
[----:B------:R-:W-:-:S05]  /*04d0*/  ISETP.GT.AND P0, PT, R178, 0x3f, PT ;  /* 0x0000003fb200780c */ /* 0x000fca0003f04270 */
[----:B------:R-:W-:Y:S01]  /*04e0*/  @!P2 IMAD.MOV R2, RZ, RZ, -R2 ;  /* 0x000000ffff02a224 */ /* 0x000fe200078e0a02 */
[----:B------:R-:W-:-:S05]  /*04f0*/  @!P1 LOP3.LUT R2, RZ, R8, RZ, 0x33, !PT ;  /* 0x00000008ff029212 */ /* 0x000fca00078e33ff */
[----:B------:R-:W-:Y:S02]  /*0500*/  IMAD.MOV R3, RZ, RZ, -R2 ;  /* 0x000000ffff037224 */ /* 0x000fe400078e0a02 */
[----:B------:R-:W-:Y:S02]  /*0510*/  IMAD.SHL.U32 R65, R2, 0x40, RZ ;  /* 0x0000004002417824 */ /* 0x000fe400078e00ff */
[----:B------:R-:W-:-:S04]  /*0520*/  IMAD R3, R8, R3, R11 ;  /* 0x0000000308037224 */ /* 0x000fc800078e020b */
[----:B------:R-:W-:-:S05]  /*0530*/  IMAD.IADD R3, R6, 0x1, R3 ;  /* 0x0000000106037824 */ /* 0x000fca00078e0203 */
[----:B------:R-:W-:Y:S02]  /*0540*/  R2UR UR4, R3 ;  /* 0x00000000030472ca */ /* 0x000fe400000e0000 */
[----:B-1----:R-:W-:Y:S02]  /*0550*/  SHF.R.U32.HI R98, RZ, 0x6, R0 ;  /* 0x00000006ff627819 */ /* 0x002fe40000011600 */
[C---:B------:R-:W-:Y:S02]  /*0560*/  LOP3.LUT R179, R0.reuse, 0x3f, RZ, 0xc0, !PT ;  /* 0x0000003f00b37812 */ /* 0x040fe400078ec0ff */
[C---:B------:R-:W-:Y:S02]  /*0570*/  LEA.HI R99, R0.reuse, 0xe, RZ, 0x1a ;  /* 0x0000000e00637811 */ /* 0x040fe400078fd0ff */
[C---:B------:R-:W-:Y:S02]  /*0580*/  LEA.HI R100, R0.reuse, 0x1e, RZ, 0x1a ;  /* 0x0000001e00647811 */ /* 0x040fe400078fd0ff */
[C---:B------:R-:W-:Y:S01]  /*0590*/  LEA.HI R182, R0.reuse, 0x2e, RZ, 0x1a ;  /* 0x0000002e00b67811 */ /* 0x040fe200078fd0ff */
[C---:B------:R-:W-:Y:S01]  /*05a0*/  IMAD.IADD R9, R65.reuse, 0x1, R99 ;  /* 0x0000000141097824 */ /* 0x040fe200078e0263 */
[----:B------:R-:W-:Y:S01]  /*05b0*/  LEA.HI R180, R0, 0x3e, RZ, 0x1a ;  /* 0x0000003e00b47811 */ /* 0x000fe200078fd0ff */
[----:B------:R-:W-:Y:S01]  /*05c0*/  ULEA UR4, UR4, UR5, 0x8 ;  /* 0x0000000504047291 */ /* 0x000fe2000f8e403f */
[----:B------:R-:W-:Y:S01]  /*05d0*/  SGXT.U32 R98, R98, 0x1 ;  /* 0x000000016262781a */ /* 0x000fe20000000000 */
[----:B------:R-:W-:-:S02]  /*05e0*/  IMAD.IADD R17, R65, 0x1, R100 ;  /* 0x0000000141117824 */ /* 0x000fc400078e0264 */
[C---:B------:R-:W-:Y:S01]  /*05f0*/  IMAD.IADD R57, R65.reuse, 0x1, R182 ;  /* 0x0000000141397824 */ /* 0x040fe200078e02b6 */
[----:B------:R-:W-:Y:S01]  /*0600*/  LOP3.LUT R2, R65, R98, RZ, 0xfc, !PT ;  /* 0x0000006241027212 */ /* 0x000fe200078efcff */
[----:B------:R-:W-:Y:S01]  /*0610*/  VIADD R66, R179, UR4 ;  /* 0x00000004b3427c36 */ /* 0x000fe20008000000 */
[C-C-:B------:R-:W-:Y:S02]  /*0620*/  LOP3.LUT R3, R65.reuse, 0x2, R98.reuse, 0xfe, !PT ;  /* 0x0000000241037812 */ /* 0x140fe400078efe62 */
[C-C-:B------:R-:W-:Y:S02]  /*0630*/  LOP3.LUT R4, R65.reuse, 0x4, R98.reuse, 0xfe, !PT ;  /* 0x0000000441047812 */ /* 0x140fe400078efe62 */
[C-C-:B------:R-:W-:Y:S02]  /*0640*/  LOP3.LUT R5, R65.reuse, 0x6, R98.reuse, 0xfe, !PT ;  /* 0x0000000641057812 */ /* 0x140fe400078efe62 */
[C-C-:B------:R-:W-:Y:S02]  /*0650*/  LOP3.LUT R6, R65.reuse, 0x8, R98.reuse, 0xfe, !PT ;  /* 0x0000000841067812 */ /* 0x140fe400078efe62 */
[----:B------:R-:W-:-:S02]  /*0660*/  LOP3.LUT R7, R65, 0xa, R98, 0xfe, !PT ;  /* 0x0000000a41077812 */ /* 0x000fc400078efe62 */
[C-C-:B------:R-:W-:Y:S02]  /*0670*/  LOP3.LUT R8, R65.reuse, 0xc, R98.reuse, 0xfe, !PT ;  /* 0x0000000c41087812 */ /* 0x140fe400078efe62 */
        /* <DEDUP_REMOVED lines=20> */
[C---:B------:R-:W-:Y:S01]  /*07c0*/  LOP3.LUT R64, R65.reuse, 0x3c, R98, 0xfe, !PT ;  /* 0x0000003c41407812 */ /* 0x040fe200078efe62 */
[----:B------:R-:W-:Y:S01]  /*07d0*/  IMAD.IADD R65, R65, 0x1, R180 ;  /* 0x0000000141417824 */ /* 0x000fe200078e02b4 */
[C---:B------:R-:W-:Y:S02]  /*07e0*/  LOP3.LUT R71, R98.reuse, 0x2, RZ, 0xfc, !PT ;  /* 0x0000000262477812 */ /* 0x040fe400078efcff */
[----:B------:R-:W-:-:S02]  /*07f0*/  LOP3.LUT R72, R98, 0x4, RZ, 0xfc, !PT ;  /* 0x0000000462487812 */ /* 0x000fc400078efcff */
[C---:B------:R-:W-:Y:S02]  /*0800*/  LOP3.LUT R73, R98.reuse, 0x6, RZ, 0xfc, !PT ;  /* 0x0000000662497812 */ /* 0x040fe400078efcff */
[C---:B------:R-:W-:Y:S02]  /*0810*/  LOP3.LUT R74, R98.reuse, 0x8, RZ, 0xfc, !PT ;  /* 0x00000008624a7812 */ /* 0x040fe400078efcff */
[C---:B------:R-:W-:Y:S02]  /*0820*/  LOP3.LUT R75, R98.reuse, 0xa, RZ, 0xfc, !PT ;  /* 0x0000000a624b7812 */ /* 0x040fe400078efcff */
[C---:B------:R-:W-:Y:S02]  /*0830*/  LOP3.LUT R76, R98.reuse, 0xc, RZ, 0xfc, !PT ;  /* 0x0000000c624c7812 */ /* 0x040fe400078efcff */
        /* <DEDUP_REMOVED lines=20> */
[----:B------:R-:W-:Y:S01]  /*0980*/  LOP3.LUT R97, R98, 0x3c, RZ, 0xfc, !PT ;  /* 0x0000003c62617812 */ /* 0x000fe200078efcff */
[----:B0-----:R-:W-:Y:S06]  /*0990*/  @P0 BRA `(.L_x_0) ;  /* 0x00000000004c0947 */ /* 0x001fec0003800000 */
[C---:B------:R-:W-:Y:S01]  /*09a0*/  IMAD.SHL.U32 R67, R0.reuse, 0x8, RZ ;  /* 0x0000000800437824 */ /* 0x040fe200078e00ff */
[----:B------:R-:W-:Y:S01]  /*09b0*/  CS2R R24, SRZ ;  /* 0x0000000000187805 */ /* 0x000fe2000001ff00 */
[----:B------:R-:W-:Y:S01]  /*09c0*/  IMAD.SHL.U32 R68, R0, 0x40, RZ ;  /* 0x0000004000447824 */ /* 0x000fe200078e00ff */
[----:B------:R-:W-:Y:S02]  /*09d0*/  CS2R R26, SRZ ;  /* 0x00000000001a7805 */ /* 0x000fe4000001ff00 */
[----:B------:R-:W-:Y:S02]  /*09e0*/  CS2R R28, SRZ ;  /* 0x00000000001c7805 */ /* 0x000fe4000001ff00 */
[----:B------:R-:W-:Y:S02]  /*09f0*/  CS2R R30, SRZ ;  /* 0x00000000001e7805 */ /* 0x000fe4000001ff00 */
[----:B------:R-:W-:Y:S02]  /*0a00*/  CS2R R32, SRZ ;  /* 0x0000000000207805 */ /* 0x000fe4000001ff00 */
[----:B------:R-:W-:-:S02]  /*0a10*/  CS2R R34, SRZ ;  /* 0x0000000000227805 */ /* 0x000fc4000001ff00 */
[----:B------:R-:W-:Y:S02]  /*0a20*/  CS2R R36, SRZ ;  /* 0x0000000000247805 */ /* 0x000fe4000001ff00 */
        /* <DEDUP_REMOVED lines=8> */
[----:B------:R-:W-:Y:S01]  /*0ab0*/  CS2R R54, SRZ ;  /* 0x0000000000367805 */ /* 0x000fe2000001ff00 */
[----:B------:R-:W-:Y:S06]  /*0ac0*/  BRA `(.L_x_1) ;  /* 0x0000004000c47947 */ /* 0x000fec0003800000 */
.L_x_0:
[----:B------:R-:W-:Y:S01]  /*0ad0*/  IABS R24, R39 ;  /* 0x0000002700187213 */ /* 0x000fe20000000000 */
[----:B------:R-:W-:Y:S01]  /*0ae0*/  ULDC UR4, c[0x0][0x240] ;  /* 0x0000900000047ab9 */ /* 0x000fe20000000800 */
[----:B------:R-:W-:Y:S01]  /*0af0*/  IABS R25, R38 ;  /* 0x0000002600197213 */ /* 0x000fe20000000000 */
[----:B------:R-:W-:Y:S01]  /*0b00*/  ULDC.64 UR12, c[0x0][0x218] ;  /* 0x00008600000c7ab9 */ /* 0x000fe20000000a00 */
[----:B------:R-:W0:Y:S01]  /*0b10*/  I2F.RP R30, R24 ;  /* 0x00000018001e7306 */ /* 0x000e220000209400 */
[----:B------:R-:W-:Y:S01]  /*0b20*/  IABS R37, R62 ;  /* 0x0000003e00257213 */ /* 0x000fe20000000000 */
[----:B------:R-:W1:Y:S01]  /*0b30*/  LDC R141, c[0x0][0x238] ;  /* 0x00008e00ff8d7b82 */ /* 0x000e620000000800 */
[----:B------:R-:W-:Y:S01]  /*0b40*/  IABS R41, R61 ;  /* 0x0000003d00297213 */ /* 0x000fe20000000000 */
[----:B------:R-:W-:Y:S01]  /*0b50*/  ULDC UR5, c[0x0][0x234] ;  /* 0x00008d0000057ab9 */ /* 0x000fe20000000800 */
[----:B------:R-:W-:Y:S01]  /*0b60*/  IABS R43, R60 ;  /* 0x0000003c002b7213 */ /* 0x000fe20000000000 */
[----:B------:R-:W-:Y:S01]  /*0b70*/  ULDC.64 UR8, c[0x0][0x210] ;  /* 0x0000840000087ab9 */ /* 0x000fe20000000a00 */
[----:B------:R-:W-:Y:S01]  /*0b80*/  IABS R45, R59 ;  /* 0x0000003b002d7213 */ /* 0x000fe20000000000 */
[----:B------:R-:W2:Y:S01]  /*0b90*/  I2F.RP R31, R25 ;  /* 0x00000019001f7306 */ /* 0x000ea20000209400 */
[----:B------:R-:W-:Y:S01]  /*0ba0*/  IABS R47, R58 ;  /* 0x0000003a002f7213 */ /* 0x000fe20000000000 */
[----:B------:R-:W-:Y:S01]  /*0bb0*/  ULDC UR6, c[0x0][0x23c] ;  /* 0x00008f0000067ab9 */ /* 0x000fe20000000800 */
[----:B------:R-:W-:Y:S01]  /*0bc0*/  IABS R49, R57 ;  /* 0x0000003900317213 */ /* 0x000fe20000000000 */
[----:B------:R-:W-:Y:S01]  /*0bd0*/  USHF.L.U32 UR18, UR6, 0x6, URZ ;  /* 0x0000000606127899 */ /* 0x000fe2000800063f */
[----:B------:R-:W-:Y:S01]  /*0be0*/  IABS R51, R56 ;  /* 0x0000003800337213 */ /* 0x000fe20000000000 */
[----:B------:R-:W-:Y:S01]  /*0bf0*/  IMAD R179, R179, UR6, RZ ;  /* 0x00000006b3b37c24 */ /* 0x000fe2000f8e02ff */
[----:B------:R-:W-:Y:S01]  /*0c00*/  IABS R53, R23 ;  /* 0x0000001700357213 */ /* 0x000fe20000000000 */
[----:B0-----:R-:W0:Y:S01]  /*0c10*/  MUFU.RCP R30, R30 ;  /* 0x0000001e001e7308 */ /* 0x001e220000001000 */
[----:B------:R-:W-:Y:S01]  /*0c20*/  IABS R55, R22 ;  /* 0x0000001600377213 */ /* 0x000fe20000000000 */
[----:B------:R-:W-:Y:S01]  /*0c30*/  IMAD.SHL.U32 R68, R0, 0x40, RZ ;  /* 0x0000004000447824 */ /* 0x000fe200078e00ff */
[----:B------:R-:W-:Y:S01]  /*0c40*/  IABS R67, R21 ;  /* 0x0000001500437213 */ /* 0x000fe20000000000 */
[----:B------:R-:W-:Y:S01]  /*0c50*/  UMOV UR7, URZ ;  /* 0x0000003f00077c82 */ /* 0x000fe20008000000 */
[----:B------:R-:W-:-:S02]  /*0c60*/  IABS R69, R20 ;  /* 0x0000001400457213 */ /* 0x000fc40000000000 */
[----:B------:R-:W-:Y:S01]  /*0c70*/  IABS R101, R19 ;  /* 0x0000001300657213 */ /* 0x000fe20000000000 */
[----:B--2---:R-:W2:Y:S01]  /*0c80*/  MUFU.RCP R31, R31 ;  /* 0x0000001f001f7308 */ /* 0x004ea20000001000 */
[----:B------:R-:W-:Y:S01]  /*0c90*/  IABS R103, R18 ;  /* 0x0000001200677213 */ /* 0x000fe20000000000 */
[----:B-1----:R-:W-:Y:S01]  /*0ca0*/  IMAD R180, R180, R141, RZ ;  /* 0x0000008db4b47224 */ /* 0x002fe200078e02ff */
[----:B------:R-:W-:Y:S01]  /*0cb0*/  IABS R105, R17 ;  /* 0x0000001100697213 */ /* 0x000fe20000000000 */
[-C--:B------:R-:W-:Y:S01]  /*0cc0*/  IMAD R182, R182, R141.reuse, RZ ;  /* 0x0000008db6b67224 */ /* 0x080fe200078e02ff */
[----:B------:R-:W-:Y:S01]  /*0cd0*/  IABS R107, R16 ;  /* 0x00000010006b7213 */ /* 0x000fe20000000000 */
[----:B------:R-:W-:Y:S01]  /*0ce0*/  IMAD R100, R100, R141, RZ ;  /* 0x0000008d64647224 */ /* 0x000fe200078e02ff */
[----:B------:R-:W-:Y:S01]  /*0cf0*/  IABS R109, R15 ;  /* 0x0000000f006d7213 */ /* 0x000fe20000000000 */
[----:B------:R-:W-:Y:S01]  /*0d00*/  IMAD R99, R99, R141, RZ ;  /* 0x0000008d63637224 */ /* 0x000fe200078e02ff */
[----:B------:R-:W-:Y:S01]  /*0d10*/  IABS R111, R14 ;  /* 0x0000000e006f7213 */ /* 0x000fe20000000000 */
[----:B0-----:R-:W-:Y:S01]  /*0d20*/  VIADD R26, R30, 0xffffffe ;  /* 0x0ffffffe1e1a7836 */ /* 0x001fe20000000000 */
[----:B------:R-:W-:Y:S01]  /*0d30*/  IABS R113, R13 ;  /* 0x0000000d00717213 */ /* 0x000fe20000000000 */
[----:B------:R-:W-:Y:S01]  /*0d40*/  IMAD R98, R98, R141, RZ ;  /* 0x0000008d62627224 */ /* 0x000fe200078e02ff */
[----:B------:R-:W-:Y:S01]  /*0d50*/  IABS R115, R12 ;  /* 0x0000000c00737213 */ /* 0x000fe20000000000 */
[----:B------:R0:W1:Y:S01]  /*0d60*/  F2I.FTZ.U32.TRUNC.NTZ R27, R26 ;  /* 0x0000001a001b7305 */ /* 0x000062000021f000 */
[----:B------:R-:W-:Y:S01]  /*0d70*/  IABS R117, R11 ;  /* 0x0000000b00757213 */ /* 0x000fe20000000000 */
[----:B------:R-:W-:Y:S01]  /*0d80*/  IMAD R97, R97, R141, RZ ;  /* 0x0000008d61617224 */ /* 0x000fe200078e02ff */
[----:B------:R-:W-:Y:S01]  /*0d90*/  IABS R119, R10 ;  /* 0x0000000a00777213 */ /* 0x000fe20000000000 */
[----:B--2---:R-:W-:Y:S01]  /*0da0*/  VIADD R28, R31, 0xffffffe ;  /* 0x0ffffffe1f1c7836 */ /* 0x004fe20000000000 */
[----:B------:R-:W-:Y:S01]  /*0db0*/  IABS R31, R65 ;  /* 0x00000041001f7213 */ /* 0x000fe20000000000 */
[----:B------:R-:W-:Y:S01]  /*0dc0*/  IMAD R96, R96, R141, RZ ;  /* 0x0000008d60607224 */ /* 0x000fe200078e02ff */
[----:B------:R-:W-:Y:S01]  /*0dd0*/  IABS R133, R2 ;  /* 0x0000000200857213 */ /* 0x000fe20000000000 */
[----:B------:R2:W3:Y:S01]  /*0de0*/  F2I.FTZ.U32.TRUNC.NTZ R29, R28 ;  /* 0x0000001c001d7305 */ /* 0x0004e2000021f000 */
[----:B0-----:R-:W-:Y:S01]  /*0df0*/  IMAD.MOV.U32 R26, RZ, RZ, RZ ;  /* 0x000000ffff1a7224 */ /* 0x001fe200078e00ff */
[----:B------:R-:W-:Y:S01]  /*0e00*/  IABS R121, R9 ;  /* 0x0000000900797213 */ /* 0x000fe20000000000 */
[-C--:B------:R-:W-:Y:S01]  /*0e10*/  IMAD R95, R95, R141.reuse, RZ ;  /* 0x0000008d5f5f7224 */ /* 0x080fe200078e02ff */
[----:B------:R-:W-:Y:S01]  /*0e20*/  IABS R123, R8 ;  /* 0x00000008007b7213 */ /* 0x000fe20000000000 */
[----:B------:R-:W-:Y:S01]  /*0e30*/  IMAD R94, R94, R141, RZ ;  /* 0x0000008d5e5e7224 */ /* 0x000fe200078e02ff */
[----:B------:R-:W-:Y:S01]  /*0e40*/  IABS R125, R7 ;  /* 0x00000007007d7213 */ /* 0x000fe20000000000 */
[----:B-1----:R-:W-:Y:S01]  /*0e50*/  IMAD.MOV R33, RZ, RZ, -R27 ;  /* 0x000000ffff217224 */ /* 0x002fe200078e0a1b */
[----:B------:R-:W-:Y:S01]  /*0e60*/  IABS R127, R6 ;  /* 0x00000006007f7213 */ /* 0x000fe20000000000 */
[----:B--2---:R-:W-:Y:S01]  /*0e70*/  IMAD.MOV.U32 R28, RZ, RZ, RZ ;  /* 0x000000ffff1c7224 */ /* 0x004fe200078e00ff */
[----:B------:R-:W-:Y:S01]  /*0e80*/  IABS R129, R5 ;  /* 0x0000000500817213 */ /* 0x000fe20000000000 */
[----:B------:R-:W-:Y:S01]  /*0e90*/  IMAD R33, R33, R24, RZ ;  /* 0x0000001821217224 */ /* 0x000fe200078e02ff */
[----:B------:R-:W-:Y:S01]  /*0ea0*/  IABS R131, R4 ;  /* 0x0000000400837213 */ /* 0x000fe20000000000 */
[----:B------:R-:W-:Y:S01]  /*0eb0*/  IMAD R93, R93, R141, RZ ;  /* 0x0000008d5d5d7224 */ /* 0x000fe200078e02ff */
[----:B------:R-:W-:Y:S01]  /*0ec0*/  IABS R135, R3 ;  /* 0x0000000300877213 */ /* 0x000fe20000000000 */
[----:B---3--:R-:W-:-:S02]  /*0ed0*/  IMAD.MOV R32, RZ, RZ, -R29 ;  /* 0x000000ffff207224 */ /* 0x008fc400078e0a1d */
[----:B------:R-:W-:Y:S01]  /*0ee0*/  IMAD.HI.U32 R26, R27, R33, R26 ;  /* 0x000000211b1a7227 */ /* 0x000fe200078e001a */
[----:B------:R-:W-:-:S03]  /*0ef0*/  IABS R33, R64 ;  /* 0x0000004000217213 */ /* 0x000fc60000000000 */
[----:B------:R-:W-:Y:S02]  /*0f00*/  IMAD R35, R32, R25, RZ ;  /* 0x0000001920237224 */ /* 0x000fe400078e02ff */
[----:B------:R-:W-:-:S04]  /*0f10*/  IMAD.HI.U32 R27, R26, R31, RZ ;  /* 0x0000001f1a1b7227 */ /* 0x000fc800078e00ff */
[----:B------:R-:W-:Y:S01]  /*0f20*/  IMAD.HI.U32 R34, R29, R35, R28 ;  /* 0x000000231d227227 */ /* 0x000fe200078e001c */
[----:B------:R-:W-:-:S03]  /*0f30*/  IABS R35, R63 ;  /* 0x0000003f00237213 */ /* 0x000fc60000000000 */
[----:B------:R-:W-:Y:S02]  /*0f40*/  IMAD.MOV R29, RZ, RZ, -R27 ;  /* 0x000000ffff1d7224 */ /* 0x000fe400078e0a1b */
[----:B------:R-:W-:-:S04]  /*0f50*/  IMAD.HI.U32 R27, R26, R33, RZ ;  /* 0x000000211a1b7227 */ /* 0x000fc800078e00ff */
[----:B------:R-:W-:Y:S02]  /*0f60*/  IMAD R29, R24, R29, R31 ;  /* 0x0000001d181d7224 */ /* 0x000fe400078e021f */
[----:B------:R-:W-:-:S03]  /*0f70*/  IMAD.HI.U32 R28, R26, R35, RZ ;  /* 0x000000231a1c7227 */ /* 0x000fc600078e00ff */
[----:B------:R-:W-:Y:S01]  /*0f80*/  ISETP.GT.U32.AND P0, PT, R24, R29, PT ;  /* 0x0000001d1800720c */ /* 0x000fe20003f04070 */
[----:B------:R-:W-:-:S04]  /*0f90*/  IMAD.HI.U32 R30, R26, R37, RZ ;  /* 0x000000251a1e7227 */ /* 0x000fc800078e00ff */
[----:B------:R-:W-:-:S04]  /*0fa0*/  IMAD.HI.U32 R31, R26, R41, RZ ;  /* 0x000000291a1f7227 */ /* 0x000fc800078e00ff */
[----:B------:R-:W-:Y:S02]  /*0fb0*/  IMAD.MOV R27, RZ, RZ, -R27 ;  /* 0x000000ffff1b7224 */ /* 0x000fe400078e0a1b */
[----:B------:R-:W-:Y:S02]  /*0fc0*/  IMAD.MOV R28, RZ, RZ, -R28 ;  /* 0x000000ffff1c7224 */ /* 0x000fe400078e0a1c */
[----:B------:R-:W-:Y:S02]  /*0fd0*/  IMAD.MOV R30, RZ, RZ, -R30 ;  /* 0x000000ffff1e7224 */ /* 0x000fe400078e0a1e */
[----:B------:R-:W-:Y:S02]  /*0fe0*/  IMAD.MOV R32, RZ, RZ, -R31 ;  /* 0x000000ffff207224 */ /* 0x000fe400078e0a1f */
[----:B------:R-:W-:Y:S02]  /*0ff0*/  IMAD R31, R24, R27, R33 ;  /* 0x0000001b181f7224 */ /* 0x000fe400078e0221 */
[----:B------:R-:W-:-:S03]  /*1000*/  IMAD.HI.U32 R27, R26, R43, RZ ;  /* 0x0000002b1a1b7227 */ /* 0x000fc600078e00ff */
[C---:B------:R-:W-:Y:S01]  /*1010*/  ISETP.GT.U32.AND P5, PT, R24.reuse, R31, PT ;  /* 0x0000001f1800720c */ /* 0x040fe20003fa4070 */
[C---:B------:R-:W-:Y:S02]  /*1020*/  IMAD R33, R24.reuse, R28, R35 ;  /* 0x0000001c18217224 */ /* 0x040fe400078e0223 */
[C---:B------:R-:W-:Y:S02]  /*1030*/  IMAD R35, R24.reuse, R30, R37 ;  /* 0x0000001e18237224 */ /* 0x040fe400078e0225 */
[C---:B------:R-:W-:Y:S01]  /*1040*/  IMAD R37, R24.reuse, R32, R41 ;  /* 0x0000002018257224 */ /* 0x040fe200078e0229 */
[C---:B------:R-:W-:Y:S01]  /*1050*/  ISETP.GT.U32.AND P1, PT, R24.reuse, R33, PT ;  /* 0x000000211800720c */ /* 0x040fe20003f24070 */
[----:B------:R-:W-:Y:S01]  /*1060*/  IMAD.MOV R41, RZ, RZ, -R27 ;  /* 0x000000ffff297224 */ /* 0x000fe200078e0a1b */
[----:B------:R-:W-:Y:S01]  /*1070*/  ISETP.GT.U32.AND P2, PT, R24, R35, PT ;  /* 0x000000231800720c */ /* 0x000fe20003f44070 */
[----:B------:R-:W-:Y:S01]  /*1080*/  IMAD.HI.U32 R27, R26, R45, RZ ;  /* 0x0000002d1a1b7227 */ /* 0x000fe200078e00ff */
[----:B------:R-:W-:-:S03]  /*1090*/  ISETP.GT.U32.AND P3, PT, R24, R37, PT ;  /* 0x000000251800720c */ /* 0x000fc60003f64070 */
[----:B------:R-:W-:-:S04]  /*10a0*/  IMAD.HI.U32 R28, R26, R47, RZ ;  /* 0x0000002f1a1c7227 */ /* 0x000fc800078e00ff */
[----:B------:R-:W-:-:S04]  /*10b0*/  IMAD.HI.U32 R30, R26, R49, RZ ;  /* 0x000000311a1e7227 */ /* 0x000fc800078e00ff */
[----:B------:R-:W-:-:S04]  /*10c0*/  IMAD.HI.U32 R32, R26, R51, RZ ;  /* 0x000000331a207227 */ /* 0x000fc800078e00ff */
[----:B------:R-:W-:Y:S02]  /*10d0*/  IMAD.MOV R27, RZ, RZ, -R27 ;  /* 0x000000ffff1b7224 */ /* 0x000fe400078e0a1b */
[----:B------:R-:W-:Y:S02]  /*10e0*/  IMAD.MOV R28, RZ, RZ, -R28 ;  /* 0x000000ffff1c7224 */ /* 0x000fe400078e0a1c */
[C---:B------:R-:W-:Y:S02]  /*10f0*/  IMAD R41, R24.reuse, R41, R43 ;  /* 0x0000002918297224 */ /* 0x040fe400078e022b */
[----:B------:R-:W-:Y:S02]  /*1100*/  IMAD.MOV R30, RZ, RZ, -R30 ;  /* 0x000000ffff1e7224 */ /* 0x000fe400078e0a1e */
[----:B------:R-:W-:Y:S01]  /*1110*/  IMAD.MOV R32, RZ, RZ, -R32 ;  /* 0x000000ffff207224 */ /* 0x000fe200078e0a20 */
[C---:B------:R-:W-:Y:S01]  /*1120*/  ISETP.GT.U32.AND P4, PT, R24.reuse, R41, PT ;  /* 0x000000291800720c */ /* 0x040fe20003f84070 */
[----:B------:R-:W-:-:S02]  /*1130*/  IMAD R43, R24, R27, R45 ;  /* 0x0000001b182b7224 */ /* 0x000fc400078e022d */
[----:B------:R-:W-:-:S04]  /*1140*/  IMAD.HI.U32 R27, R26, R53, RZ ;  /* 0x000000351a1b7227 */ /* 0x000fc800078e00ff */
[C---:B------:R-:W-:Y:S02]  /*1150*/  IMAD R45, R24.reuse, R28, R47 ;  /* 0x0000001c182d7224 */ /* 0x040fe400078e022f */
[C---:B------:R-:W-:Y:S02]  /*1160*/  IMAD R47, R24.reuse, R30, R49 ;  /* 0x0000001e182f7224 */ /* 0x040fe400078e0231 */
[----:B------:R-:W-:Y:S02]  /*1170*/  IMAD R49, R24, R32, R51 ;  /* 0x0000002018317224 */ /* 0x000fe400078e0233 */
[----:B------:R-:W-:Y:S02]  /*1180*/  IMAD.MOV R51, RZ, RZ, -R27 ;  /* 0x000000ffff337224 */ /* 0x000fe400078e0a1b */
[----:B------:R-:W-:-:S04]  /*1190*/  IMAD.HI.U32 R27, R26, R55, RZ ;  /* 0x000000371a1b7227 */ /* 0x000fc800078e00ff */
[----:B------:R-:W-:-:S04]  /*11a0*/  IMAD.HI.U32 R28, R26, R67, RZ ;  /* 0x000000431a1c7227 */ /* 0x000fc800078e00ff */
[----:B------:R-:W-:-:S04]  /*11b0*/  IMAD.HI.U32 R30, R26, R69, RZ ;  /* 0x000000451a1e7227 */ /* 0x000fc800078e00ff */
[----:B------:R-:W-:-:S04]  /*11c0*/  IMAD.HI.U32 R32, R26, R101, RZ ;  /* 0x000000651a207227 */ /* 0x000fc800078e00ff */
[----:B------:R-:W-:Y:S02]  /*11d0*/  IMAD.MOV R27, RZ, RZ, -R27 ;  /* 0x000000ffff1b7224 */ /* 0x000fe400078e0a1b */
[----:B------:R-:W-:Y:S02]  /*11e0*/  IMAD.MOV R28, RZ, RZ, -R28 ;  /* 0x000000ffff1c7224 */ /* 0x000fe400078e0a1c */
[C---:B------:R-:W-:Y:S02]  /*11f0*/  IMAD R51, R24.reuse, R51, R53 ;  /* 0x0000003318337224 */ /* 0x040fe400078e0235 */
[----:B------:R-:W-:Y:S02]  /*1200*/  IMAD.MOV R30, RZ, RZ, -R30 ;  /* 0x000000ffff1e7224 */ /* 0x000fe400078e0a1e */
[----:B------:R-:W-:Y:S02]  /*1210*/  IMAD.MOV R32, RZ, RZ, -R32 ;  /* 0x000000ffff207224 */ /* 0x000fe400078e0a20 */
        /* <DEDUP_REMOVED lines=24> */
[----:B------:R-:W-:Y:S02]  /*13a0*/  IMAD.MOV R27, RZ, RZ, -R27 ;  /* 0x000000ffff1b7224 */ /* 0x000fe400078e0a1b */
[----:B------:R-:W-:Y:S02]  /*13b0*/  IMAD.MOV R28, RZ, RZ, -R28 ;  /* 0x000000ffff1c7224 */ /* 0x000fe400078e0a1c */
[----:B------:R-:W-:Y:S02]  /*13c0*/  IMAD.MOV R30, RZ, RZ, -R30 ;  /* 0x000000ffff1e7224 */ /* 0x000fe400078e0a1e */
[C---:B------:R-:W-:Y:S02]  /*13d0*/  IMAD R111, R24.reuse, R111, R113 ;  /* 0x0000006f186f7224 */ /* 0x040fe400078e0271 */
[C---:B------:R-:W-:Y:S02]  /*13e0*/  IMAD R113, R24.reuse, R27, R115 ;  /* 0x0000001b18717224 */ /* 0x040fe400078e0273 */
[----:B------:R-:W-:-:S02]  /*13f0*/  IMAD R115, R24, R28, R117 ;  /* 0x0000001c18737224 */ /* 0x000fc400078e0275 */
[----:B------:R-:W-:Y:S02]  /*1400*/  IMAD R117, R24, R30, R119 ;  /* 0x0000001e18757224 */ /* 0x000fe400078e0277 */
[----:B------:R-:W-:-:S04]  /*1410*/  IMAD.HI.U32 R30, R26, R133, RZ ;  /* 0x000000851a1e7227 */ /* 0x000fc800078e00ff */
[----:B------:R-:W-:Y:S02]  /*1420*/  IMAD.MOV R30, RZ, RZ, -R30 ;  /* 0x000000ffff1e7224 */ /* 0x000fe400078e0a1e */
[--C-:B------:R-:W-:Y:S02]  /*1430*/  @!P0 IMAD.IADD R29, R29, 0x1, -R24.reuse ;  /* 0x000000011d1d8824 */ /* 0x100fe400078e0a18 */
[C---:B------:R-:W-:Y:S02]  /*1440*/  IMAD R133, R24.reuse, R30, R133 ;  /* 0x0000001e18857224 */ /* 0x040fe400078e0285 */
[--C-:B------:R-:W-:Y:S01]  /*1450*/  @!P1 IMAD.IADD R33, R33, 0x1, -R24.reuse ;  /* 0x0000000121219824 */ /* 0x100fe200078e0a18 */
[C---:B------:R-:W-:Y:S01]  /*1460*/  ISETP.GT.U32.AND P1, PT, R24.reuse, R29, PT ;  /* 0x0000001d1800720c */ /* 0x040fe20003f24070 */
[--C-:B------:R-:W-:Y:S01]  /*1470*/  @!P5 IMAD.IADD R31, R31, 0x1, -R24.reuse ;  /* 0x000000011f1fd824 */ /* 0x100fe200078e0a18 */
[----:B------:R-:W-:Y:S01]  /*1480*/  ISETP.GT.U32.AND P6, PT, R24, R133, PT ;  /* 0x000000851800720c */ /* 0x000fe20003fc4070 */
[----:B------:R-:W-:-:S02]  /*1490*/  @!P2 IMAD.IADD R35, R35, 0x1, -R24 ;  /* 0x000000012323a824 */ /* 0x000fc400078e0a18 */
[--C-:B------:R-:W-:Y:S01]  /*14a0*/  @!P3 IMAD.IADD R37, R37, 0x1, -R24.reuse ;  /* 0x000000012525b824 */ /* 0x100fe200078e0a18 */
[C---:B------:R-:W-:Y:S01]  /*14b0*/  ISETP.GT.U32.AND P2, PT, R24.reuse, R31, PT ;  /* 0x0000001f1800720c */ /* 0x040fe20003f44070 */
[--C-:B------:R-:W-:Y:S01]  /*14c0*/  @!P4 IMAD.IADD R41, R41, 0x1, -R24.reuse ;  /* 0x000000012929c824 */ /* 0x100fe200078e0a18 */
[----:B------:R-:W-:Y:S01]  /*14d0*/  ISETP.GT.U32.AND P3, PT, R24, R33, PT ;  /* 0x000000211800720c */ /* 0x000fe20003f64070 */
[----:B------:R-:W-:Y:S01]  /*14e0*/  IMAD.HI.U32 R32, R26, R121, RZ ;  /* 0x000000791a207227 */ /* 0x000fe200078e00ff */
[C---:B------:R-:W-:Y:S02]  /*14f0*/  ISETP.GT.U32.AND P4, PT, R24.reuse, R35, PT ;  /* 0x000000231800720c */ /* 0x040fe40003f84070 */
[C---:B------:R-:W-:Y:S01]  /*1500*/  ISETP.GT.U32.AND P5, PT, R24.reuse, R37, PT ;  /* 0x000000251800720c */ /* 0x040fe20003fa4070 */
[--C-:B------:R-:W-:Y:S01]  /*1510*/  @!P1 IMAD.IADD R29, R29, 0x1, -R24.reuse ;  /* 0x000000011d1d9824 */ /* 0x100fe200078e0a18 */
[C---:B------:R-:W-:Y:S01]  /*1520*/  ISETP.GT.U32.AND P1, PT, R24.reuse, R45, PT ;  /* 0x0000002d1800720c */ /* 0x040fe20003f24070 */
[----:B------:R-:W-:Y:S01]  /*1530*/  @!P6 IMAD.IADD R133, R133, 0x1, -R24 ;  /* 0x000000018585e824 */ /* 0x000fe200078e0a18 */
[----:B------:R-:W-:Y:S01]  /*1540*/  ISETP.GT.U32.AND P6, PT, R24, R41, PT ;  /* 0x000000291800720c */ /* 0x000fe20003fc4070 */
[----:B------:R-:W-:-:S02]  /*1550*/  IMAD.MOV R32, RZ, RZ, -R32 ;  /* 0x000000ffff207224 */ /* 0x000fc400078e0a20 */
[--C-:B------:R-:W-:Y:S01]  /*1560*/  @!P2 IMAD.IADD R31, R31, 0x1, -R24.reuse ;  /* 0x000000011f1fa824 */ /* 0x100fe200078e0a18 */
[C---:B------:R-:W-:Y:S01]  /*1570*/  ISETP.GT.U32.AND P0, PT, R24.reuse, R133, PT ;  /* 0x000000851800720c */ /* 0x040fe20003f04070 */
        /* <DEDUP_REMOVED lines=8> */
[----:B------:R-:W-:Y:S01]  /*1600*/  @!P6 IMAD.IADD R41, R41, 0x1, -R24 ;  /* 0x000000012929e824 */ /* 0x000fe200078e0a18 */
[----:B------:R-:W-:Y:S01]  /*1610*/  ISETP.GT.U32.AND P5, PT, R24, R53, PT ;  /* 0x000000351800720c */ /* 0x000fe20003fa4070 */
[----:B------:R-:W-:Y:S01]  /*1620*/  IMAD.HI.U32 R27, R26, R123, RZ ;  /* 0x0000007b1a1b7227 */ /* 0x000fe200078e00ff */
[----:B------:R-:W-:-:S03]  /*1630*/  ISETP.GT.U32.AND P6, PT, R24, R55, PT ;  /* 0x000000371800720c */ /* 0x000fc60003fc4070 */
        /* <DEDUP_REMOVED lines=16> */
[C---:B------:R-:W-:Y:S01]  /*1740*/  ISETP.GT.U32.AND P2, PT, R24.reuse, R49, PT ;  /* 0x000000311800720c */ /* 0x040fe20003f44070 */
[--C-:B------:R-:W-:Y:S01]  /*1750*/  @!P3 IMAD.IADD R103, R103, 0x1, -R24.reuse ;  /* 0x000000016767b824 */ /* 0x100fe200078e0a18 */
[C---:B------:R-:W-:Y:S01]  /*1760*/  ISETP.GT.U32.AND P6, PT, R24.reuse, R43, PT ;  /* 0x0000002b1800720c */ /* 0x040fe20003fc4070 */
[----:B------:R-:W-:Y:S01]  /*1770*/  @!P4 IMAD.IADD R105, R105, 0x1, -R24 ;  /* 0x000000016969c824 */ /* 0x000fe200078e0a18 */
[C---:B------:R-:W-:Y:S01]  /*1780*/  ISETP.GT.U32.AND P3, PT, R24.reuse, R51, PT ;  /* 0x000000331800720c */ /* 0x040fe20003f64070 */
[C---:B------:R-:W-:Y:S01]  /*1790*/  IMAD R119, R24.reuse, R32, R121 ;  /* 0x0000002018777224 */ /* 0x040fe200078e0279 */
[----:B------:R-:W-:Y:S01]  /*17a0*/  ISETP.GT.U32.AND P4, PT, R24, R53, PT ;  /* 0x000000351800720c */ /* 0x000fe20003f84070 */
[----:B------:R-:W-:-:S02]  /*17b0*/  IMAD.MOV R121, RZ, RZ, -R27 ;  /* 0x000000ffff797224 */ /* 0x000fc400078e0a1b */
[----:B------:R-:W-:-:S04]  /*17c0*/  IMAD.HI.U32 R27, R26, R125, RZ ;  /* 0x0000007d1a1b7227 */ /* 0x000fc800078e00ff */
[--C-:B------:R-:W-:Y:S01]  /*17d0*/  @!P0 IMAD.IADD R67, R67, 0x1, -R24.reuse ;  /* 0x0000000143438824 */ /* 0x100fe200078e0a18 */
[C---:B------:R-:W-:Y:S01]  /*17e0*/  ISETP.GT.U32.AND P0, PT, R24.reuse, R45, PT ;  /* 0x0000002d1800720c */ /* 0x040fe20003f04070 */
[C---:B------:R-:W-:Y:S02]  /*17f0*/  IMAD R121, R24.reuse, R121, R123 ;  /* 0x0000007918797224 */ /* 0x040fe400078e027b */
[----:B------:R-:W-:Y:S01]  /*1800*/  @!P1 IMAD.IADD R47, R47, 0x1, -R24 ;  /* 0x000000012f2f9824 */ /* 0x000fe200078e0a18 */
[----:B------:R-:W-:Y:S01]  /*1810*/  ISETP.GT.U32.AND P1, PT, R24, R69, PT ;  /* 0x000000451800720c */ /* 0x000fe20003f24070 */
[----:B------:R-:W-:-:S04]  /*1820*/  IMAD.HI.U32 R28, R26, R127, RZ ;  /* 0x0000007f1a1c7227 */ /* 0x000fc800078e00ff */
[----:B------:R-:W-:Y:S02]  /*1830*/  IMAD.MOV R123, RZ, RZ, -R27 ;  /* 0x000000ffff7b7224 */ /* 0x000fe400078e0a1b */
[----:B------:R-:W-:-:S04]  /*1840*/  IMAD.HI.U32 R27, R26, R129, RZ ;  /* 0x000000811a1b7227 */ /* 0x000fc800078e00ff */
[----:B------:R-:W-:Y:S02]  /*1850*/  IMAD.MOV R28, RZ, RZ, -R28 ;  /* 0x000000ffff1c7224 */ /* 0x000fe400078e0a1c */
[--C-:B------:R-:W-:Y:S02]  /*1860*/  @!P5 IMAD.IADD R107, R107, 0x1, -R24.reuse ;  /* 0x000000016b6bd824 */ /* 0x100fe400078e0a18 */
[--C-:B------:R-:W-:Y:S01]  /*1870*/  @!P6 IMAD.IADD R43, R43, 0x1, -R24.reuse ;  /* 0x000000012b2be824 */ /* 0x100fe200078e0a18 */
[C---:B------:R-:W-:Y:S01]  /*1880*/  ISETP.GT.U32.AND P6, PT, R24.reuse, R55, PT ;  /* 0x000000371800720c */ /* 0x040fe20003fc4070 */
[----:B------:R-:W-:Y:S01]  /*1890*/  IMAD.MOV R27, RZ, RZ, -R27 ;  /* 0x000000ffff1b7224 */ /* 0x000fe200078e0a1b */
[C---:B------:R-:W-:Y:S01]  /*18a0*/  ISETP.GT.U32.AND P5, PT, R24.reuse, R107, PT ;  /* 0x0000006b1800720c */ /* 0x040fe20003fa4070 */
[----:B------:R-:W-:Y:S01]  /*18b0*/  @!P0 IMAD.IADD R45, R45, 0x1, -R24 ;  /* 0x000000012d2d8824 */ /* 0x000fe200078e0a18 */
[C---:B------:R-:W-:Y:S01]  /*18c0*/  ISETP.GT.U32.AND P0, PT, R24.reuse, R67, PT ;  /* 0x000000431800720c */ /* 0x040fe20003f04070 */
[----:B------:R-:W-:-:S02]  /*18d0*/  IMAD R123, R24, R123, R125 ;  /* 0x0000007b187b7224 */ /* 0x000fc400078e027d */
[--C-:B------:R-:W-:Y:S01]  /*18e0*/  @!P2 IMAD.IADD R49, R49, 0x1, -R24.reuse ;  /* 0x000000013131a824 */ /* 0x100fe200078e0a18 */
[C---:B------:R-:W-:Y:S01]  /*18f0*/  ISETP.GT.U32.AND P2, PT, R24.reuse, R101, PT ;  /* 0x000000651800720c */ /* 0x040fe20003f44070 */
[--C-:B------:R-:W-:Y:S01]  /*1900*/  @!P3 IMAD.IADD R51, R51, 0x1, -R24.reuse ;  /* 0x000000013333b824 */ /* 0x100fe200078e0a18 */
[C---:B------:R-:W-:Y:S01]  /*1910*/  ISETP.GT.U32.AND P3, PT, R24.reuse, R103, PT ;  /* 0x000000671800720c */ /* 0x040fe20003f64070 */
[----:B------:R-:W-:Y:S01]  /*1920*/  @!P4 IMAD.IADD R53, R53, 0x1, -R24 ;  /* 0x000000013535c824 */ /* 0x000fe200078e0a18 */
[C---:B------:R-:W-:Y:S01]  /*1930*/  ISETP.GT.U32.AND P4, PT, R24.reuse, R105, PT ;  /* 0x000000691800720c */ /* 0x040fe20003f84070 */
[C---:B------:R-:W-:Y:S01]  /*1940*/  IMAD R125, R24.reuse, R28, R127 ;  /* 0x0000001c187d7224 */ /* 0x040fe200078e027f */
[----:B------:R-:W-:Y:S01]  /*1950*/  IABS R28, R66 ;  /* 0x00000042001c7213 */ /* 0x000fe20000000000 */
[----:B------:R-:W-:Y:S02]  /*1960*/  IMAD R127, R24, R27, R129 ;  /* 0x0000001b187f7224 */ /* 0x000fe400078e0281 */
[----:B------:R-:W-:-:S04]  /*1970*/  IMAD.HI.U32 R27, R26, R131, RZ ;  /* 0x000000831a1b7227 */ /* 0x000fc800078e00ff */
[--C-:B------:R-:W-:Y:S01]  /*1980*/  @!P1 IMAD.IADD R69, R69, 0x1, -R24.reuse ;  /* 0x0000000145459824 */ /* 0x100fe200078e0a18 */
[C---:B------:R-:W-:Y:S01]  /*1990*/  ISETP.GT.U32.AND P1, PT, R24.reuse, R113, PT ;  /* 0x000000711800720c */ /* 0x040fe20003f24070 */
[----:B------:R-:W-:Y:S02]  /*19a0*/  IMAD.MOV R27, RZ, RZ, -R27 ;  /* 0x000000ffff1b7224 */ /* 0x000fe400078e0a1b */
[----:B------:R-:W-:Y:S01]  /*19b0*/  @!P6 IMAD.IADD R55, R55, 0x1, -R24 ;  /* 0x000000013737e824 */ /* 0x000fe200078e0a18 */
[C---:B------:R-:W-:Y:S01]  /*19c0*/  ISETP.GT.U32.AND P6, PT, R24.reuse, R109, PT ;  /* 0x0000006d1800720c */ /* 0x040fe20003fc4070 */
[C---:B------:R-:W-:Y:S02]  /*19d0*/  IMAD R129, R24.reuse, R27, R131 ;  /* 0x0000001b18817224 */ /* 0x040fe400078e0283 */
[----:B------:R-:W-:Y:S02]  /*19e0*/  IMAD.MOV.U32 R27, RZ, RZ, R28 ;  /* 0x000000ffff1b7224 */ /* 0x000fe400078e001c */
        /* <DEDUP_REMOVED lines=8> */
[----:B------:R-:W-:-:S04]  /*1a70*/  IMAD.HI.U32 R26, R26, R135, RZ ;  /* 0x000000871a1a7227 */ /* 0x000fc800078e00ff */
[----:B------:R-:W-:Y:S01]  /*1a80*/  @!P5 IMAD.IADD R107, R107, 0x1, -R24 ;  /* 0x000000016b6bd824 */ /* 0x000fe200078e0a18 */
[----:B------:R-:W-:Y:S01]  /*1a90*/  ISETP.GT.U32.AND P5, PT, R24, R121, PT ;  /* 0x000000791800720c */ /* 0x000fe20003fa4070 */
[----:B------:R-:W-:-:S04]  /*1aa0*/  IMAD.HI.U32 R34, R34, R27, RZ ;  /* 0x0000001b22227227 */ /* 0x000fc800078e00ff */
[----:B------:R-:W-:Y:S02]  /*1ab0*/  IMAD.MOV R26, RZ, RZ, -R26 ;  /* 0x000000ffff1a7224 */ /* 0x000fe400078e0a1a */
[----:B------:R-:W-:Y:S02]  /*1ac0*/  IMAD.MOV R34, RZ, RZ, -R34 ;  /* 0x000000ffff227224 */ /* 0x000fe400078e0a22 */
[----:B------:R-:W-:Y:S01]  /*1ad0*/  @!P1 IMAD.IADD R113, R113, 0x1, -R24 ;  /* 0x0000000171719824 */ /* 0x000fe200078e0a18 */
[C---:B------:R-:W-:Y:S01]  /*1ae0*/  ISETP.GT.U32.AND P1, PT, R24.reuse, R127, PT ;  /* 0x0000007f1800720c */ /* 0x040fe20003f24070 */
[C---:B------:R-:W-:Y:S02]  /*1af0*/  IMAD R131, R24.reuse, R26, R135 ;  /* 0x0000001a18837224 */ /* 0x040fe400078e0287 */
[----:B------:R-:W-:Y:S01]  /*1b00*/  IMAD R26, R25, R34, R27 ;  /* 0x00000022191a7224 */ /* 0x000fe200078e021b */
[----:B------:R-:W-:Y:S01]  /*1b10*/  SHF.R.S32.HI R27, RZ, 0x1f, R178 ;  /* 0x0000001fff1b7819 */ /* 0x000fe200000114b2 */
        /* <DEDUP_REMOVED lines=35> */
[----:B------:R-:W-:Y:S01]  /*1d50*/  ISETP.GT.U32.AND P3, PT, R25, R26, PT ;  /* 0x0000001a1900720c */ /* 0x000fe20003f64070 */
[--C-:B------:R-:W-:Y:S01]  /*1d60*/  @!P4 IMAD.IADD R121, R121, 0x1, -R24.reuse ;  /* 0x000000017979c824 */ /* 0x100fe200078e0a18 */
[----:B------:R-:W-:Y:S01]  /*1d70*/  ISETP.GE.AND P4, PT, R65, RZ, PT ;  /* 0x000000ff4100720c */ /* 0x000fe20003f86270 */
[--C-:B------:R-:W-:Y:S01]  /*1d80*/  @!P5 IMAD.IADD R123, R123, 0x1, -R24.reuse ;  /* 0x000000017b7bd824 */ /* 0x100fe200078e0a18 */
[----:B------:R-:W-:Y:S01]  /*1d90*/  ISETP.GE.AND P5, PT, R64, RZ, PT ;  /* 0x000000ff4000720c */ /* 0x000fe20003fa6270 */
[--C-:B------:R-:W-:Y:S01]  /*1da0*/  @!P1 IMAD.IADD R127, R127, 0x1, -R24.reuse ;  /* 0x000000017f7f9824 */ /* 0x100fe200078e0a18 */
[----:B------:R-:W-:Y:S01]  /*1db0*/  ISETP.GE.AND P1, PT, R62, RZ, PT ;  /* 0x000000ff3e00720c */ /* 0x000fe20003f26270 */
[--C-:B------:R-:W-:Y:S01]  /*1dc0*/  @!P6 IMAD.IADD R131, R131, 0x1, -R24.reuse ;  /* 0x000000018383e824 */ /* 0x100fe200078e0a18 */
[----:B------:R-:W-:Y:S01]  /*1dd0*/  ISETP.NE.AND P6, PT, R38, RZ, PT ;  /* 0x000000ff2600720c */ /* 0x000fe20003fc5270 */
[--C-:B------:R-:W-:Y:S01]  /*1de0*/  @!P0 IMAD.IADD R125, R125, 0x1, -R24.reuse ;  /* 0x000000017d7d8824 */ /* 0x100fe200078e0a18 */
[----:B------:R-:W-:Y:S01]  /*1df0*/  ISETP.GE.AND P0, PT, R63, RZ, PT ;  /* 0x000000ff3f00720c */ /* 0x000fe20003f06270 */
[----:B------:R-:W-:Y:S01]  /*1e00*/  @!P2 IMAD.IADD R129, R129, 0x1, -R24 ;  /* 0x000000018181a824 */ /* 0x000fe200078e0a18 */
[----:B------:R-:W-:Y:S01]  /*1e10*/  ISETP.GE.AND P2, PT, R61, RZ, PT ;  /* 0x000000ff3d00720c */ /* 0x000fe20003f46270 */
[----:B------:R-:W-:Y:S01]  /*1e20*/  @!P3 IMAD.IADD R26, R26, 0x1, -R25 ;  /* 0x000000011a1ab824 */ /* 0x000fe200078e0a19 */
[----:B------:R-:W-:Y:S01]  /*1e30*/  ISETP.GE.AND P3, PT, R60, RZ, PT ;  /* 0x000000ff3c00720c */ /* 0x000fe20003f66270 */
[----:B------:R-:W-:Y:S01]  /*1e40*/  @!P4 IMAD.MOV R29, RZ, RZ, -R29 ;  /* 0x000000ffff1dc224 */ /* 0x000fe200078e0a1d */
[----:B------:R-:W-:Y:S01]  /*1e50*/  ISETP.GE.AND P4, PT, R59, RZ, PT ;  /* 0x000000ff3b00720c */ /* 0x000fe20003f86270 */
[----:B------:R-:W-:Y:S01]  /*1e60*/  @!P5 IMAD.MOV R31, RZ, RZ, -R31 ;  /* 0x000000ffff1fd224 */ /* 0x000fe200078e0a1f */
[----:B------:R-:W-:Y:S01]  /*1e70*/  ISETP.GE.AND P5, PT, R58, RZ, PT ;  /* 0x000000ff3a00720c */ /* 0x000fe20003fa6270 */
[----:B------:R-:W-:Y:S01]  /*1e80*/  @!P1 IMAD.MOV R35, RZ, RZ, -R35 ;  /* 0x000000ffff239224 */ /* 0x000fe200078e0a23 */
[----:B------:R-:W-:Y:S01]  /*1e90*/  ISETP.GE.AND P1, PT, R56, RZ, PT ;  /* 0x000000ff3800720c */ /* 0x000fe20003f26270 */
[----:B------:R-:W-:Y:S01]  /*1ea0*/  IMAD R92, R92, R141, RZ ;  /* 0x0000008d5c5c7224 */ /* 0x000fe200078e02ff */
[----:B------:R-:W-:Y:S01]  /*1eb0*/  LOP3.LUT R24, RZ, R39, RZ, 0x33, !PT ;  /* 0x00000027ff187212 */ /* 0x000fe200078e33ff */
[----:B------:R-:W-:Y:S01]  /*1ec0*/  @!P0 IMAD.MOV R33, RZ, RZ, -R33 ;  /* 0x000000ffff218224 */ /* 0x000fe200078e0a21 */
[----:B------:R-:W-:Y:S01]  /*1ed0*/  ISETP.GE.AND P0, PT, R57, RZ, PT ;  /* 0x000000ff3900720c */ /* 0x000fe20003f06270 */
        /* <DEDUP_REMOVED lines=10> */
[-C--:B------:R-:W-:Y:S01]  /*1f80*/  IMAD R91, R91, R141.reuse, RZ ;  /* 0x0000008d5b5b7224 */ /* 0x080fe200078e02ff */
[----:B------:R-:W-:Y:S01]  /*1f90*/  LEA.HI R178, R27, R178, RZ, 0x6 ;  /* 0x000000b21bb27211 */ /* 0x000fe200078f30ff */
        /* <DEDUP_REMOVED lines=13> */
[----:B------:R-:W-:Y:S01]  /*2070*/  SHF.R.S32.HI R178, RZ, 0x6, R178 ;  /* 0x00000006ffb27819 */ /* 0x000fe200000114b2 */
        /* <DEDUP_REMOVED lines=12> */
[----:B------:R-:W-:-:S02]  /*2140*/  IMAD R89, R89, R141, RZ ;  /* 0x0000008d59597224 */ /* 0x000fc400078e02ff */
        /* <DEDUP_REMOVED lines=11> */
[----:B------:R-:W-:Y:S01]  /*2200*/  ISETP.NE.AND P1, PT, R39, RZ, PT ;  /* 0x000000ff2700720c */ /* 0x000fe20003f25270 */
[----:B------:R-:W-:-:S02]  /*2210*/  IMAD R88, R88, R141, RZ ;  /* 0x0000008d58587224 */ /* 0x000fc400078e02ff */
[----:B------:R-:W-:Y:S01]  /*2220*/  @!P0 IMAD.MOV R123, RZ, RZ, -R123 ;  /* 0x000000ffff7b8224 */ /* 0x000fe200078e0a7b */
[----:B------:R-:W-:Y:S01]  /*2230*/  SEL R37, R24, R37, !P1 ;  /* 0x0000002518257207 */ /* 0x000fe20004800000 */
[----:B------:R-:W-:Y:S01]  /*2240*/  @!P2 IMAD.MOV R127, RZ, RZ, -R127 ;  /* 0x000000ffff7fa224 */ /* 0x000fe200078e0a7f */
[----:B------:R-:W-:Y:S01]  /*2250*/  ISETP.GE.AND P0, PT, R66, RZ, PT ;  /* 0x000000ff4200720c */ /* 0x000fe20003f06270 */
[----:B------:R-:W-:Y:S01]  /*2260*/  @!P3 IMAD.MOV R129, RZ, RZ, -R129 ;  /* 0x000000ffff81b224 */ /* 0x000fe200078e0a81 */
[C---:B------:R-:W-:Y:S01]  /*2270*/  SEL R29, R24.reuse, R29, !P1 ;  /* 0x0000001d181d7207 */ /* 0x040fe20004800000 */
[----:B------:R-:W-:Y:S01]  /*2280*/  @!P4 IMAD.MOV R131, RZ, RZ, -R131 ;  /* 0x000000ffff83c224 */ /* 0x000fe200078e0a83 */
[C---:B------:R-:W-:Y:S01]  /*2290*/  SEL R31, R24.reuse, R31, !P1 ;  /* 0x0000001f181f7207 */ /* 0x040fe20004800000 */
[----:B------:R-:W-:Y:S01]  /*22a0*/  @!P5 IMAD.MOV R133, RZ, RZ, -R133 ;  /* 0x000000ffff85d224 */ /* 0x000fe200078e0a85 */
[C---:B------:R-:W-:Y:S01]  /*22b0*/  SEL R33, R24.reuse, R33, !P1 ;  /* 0x0000002118217207 */ /* 0x040fe20004800000 */
[----:B------:R-:W-:Y:S01]  /*22c0*/  IMAD R37, R37, UR4, RZ ;  /* 0x0000000425257c24 */ /* 0x000fe2000f8e02ff */
        /* <DEDUP_REMOVED lines=54> */
[----:B------:R-:W-:Y:S01]  /*2630*/  SEL R24, R24, R133, !P1 ;  /* 0x0000008518187207 */ /* 0x000fe20004800000 */
[----:B------:R-:W-:Y:S01]  /*2640*/  IMAD R164, R129, UR4, RZ ;  /* 0x0000000481a47c24 */ /* 0x000fe2000f8e02ff */
[----:B------:R-:W-:Y:S01]  /*2650*/  SHF.R.S32.HI R115, RZ, 0x1f, R37 ;  /* 0x0000001fff737819 */ /* 0x000fe20000011425 */
[----:B------:R-:W-:Y:S01]  /*2660*/  IMAD R55, R55, UR4, RZ ;  /* 0x0000000437377c24 */ /* 0x000fe2000f8e02ff */
[----:B------:R-:W-:Y:S01]  /*2670*/  IADD3 R104, P1, R37, UR12, RZ ;  /* 0x0000000c25687c10 */ /* 0x000fe2000ff3e0ff */
[----:B------:R-:W-:Y:S01]  /*2680*/  IMAD R67, R67, UR4, RZ ;  /* 0x0000000443437c24 */ /* 0x000fe2000f8e02ff */
[----:B------:R-:W-:Y:S01]  /*2690*/  SHF.R.S32.HI R107, RZ, 0x1f, R29 ;  /* 0x0000001fff6b7819 */ /* 0x000fe2000001141d */
[----:B------:R-:W-:Y:S01]  /*26a0*/  IMAD R166, R131, UR4, RZ ;  /* 0x0000000483a67c24 */ /* 0x000fe2000f8e02ff */
[----:B------:R-:W-:Y:S01]  /*26b0*/  IADD3 R69, P5, R29, UR12, RZ ;  /* 0x0000000c1d457c10 */ /* 0x000fe2000ffbe0ff */
[----:B------:R-:W-:Y:S01]  /*26c0*/  IMAD R24, R24, UR4, RZ ;  /* 0x0000000418187c24 */ /* 0x000fe2000f8e02ff */
[----:B------:R-:W-:Y:S01]  /*26d0*/  SHF.R.S32.HI R109, RZ, 0x1f, R31 ;  /* 0x0000001fff6d7819 */ /* 0x000fe2000001141f */
[----:B------:R-:W-:Y:S01]  /*26e0*/  USHF.R.U32.HI UR4, URZ, 0x4, UR10 ;  /* 0x000000043f047899 */ /* 0x000fe2000801160a */
[----:B------:R-:W-:-:S02]  /*26f0*/  IADD3 R101, P4, R31, UR12, RZ ;  /* 0x0000000c1f657c10 */ /* 0x000fc4000ff9e0ff */
[----:B------:R-:W-:Y:S02]  /*2700*/  CS2R R28, SRZ ;  /* 0x00000000001c7805 */ /* 0x000fe4000001ff00 */
[----:B------:R-:W-:Y:S01]  /*2710*/  SHF.R.S32.HI R111, RZ, 0x1f, R33 ;  /* 0x0000001fff6f7819 */ /* 0x000fe20000011421 */
[----:B------:R-:W-:Y:S01]  /*2720*/  USGXT.U32 UR4, UR4, 0xe ;  /* 0x0000000e0404789a */ /* 0x000fe20008000000 */
[----:B------:R-:W-:Y:S02]  /*2730*/  IADD3 R102, P3, R33, UR12, RZ ;  /* 0x0000000c21667c10 */ /* 0x000fe4000ff7e0ff */
[----:B------:R-:W-:Y:S02]  /*2740*/  CS2R R30, SRZ ;  /* 0x00000000001e7805 */ /* 0x000fe4000001ff00 */
[----:B------:R-:W-:Y:S02]  /*2750*/  SHF.R.S32.HI R113, RZ, 0x1f, R35 ;  /* 0x0000001fff717819 */ /* 0x000fe40000011423 */
[----:B------:R-:W-:-:S02]  /*2760*/  CS2R R32, SRZ ;  /* 0x0000000000207805 */ /* 0x000fc4000001ff00 */
[----:B------:R-:W-:Y:S02]  /*2770*/  IADD3 R103, P2, R35, UR12, RZ ;  /* 0x0000000c23677c10 */ /* 0x000fe4000ff5e0ff */
[----:B------:R-:W-:Y:S02]  /*2780*/  CS2R R34, SRZ ;  /* 0x0000000000227805 */ /* 0x000fe4000001ff00 */
[----:B------:R-:W-:Y:S02]  /*2790*/  IADD3.X R115, R115, UR13, RZ, P1, !PT ;  /* 0x0000000d73737c10 */ /* 0x000fe40008ffe4ff */
[----:B------:R-:W-:Y:S02]  /*27a0*/  CS2R R36, SRZ ;  /* 0x0000000000247805 */ /* 0x000fe4000001ff00 */
[----:B------:R-:W-:Y:S01]  /*27b0*/  SHF.R.S32.HI R129, RZ, 0x1f, R53 ;  /* 0x0000001fff817819 */ /* 0x000fe20000011435 */
[----:B------:R-:W-:Y:S01]  /*27c0*/  IMAD R87, R87, R141, RZ ;  /* 0x0000008d57577224 */ /* 0x000fe200078e02ff */
[----:B------:R-:W-:-:S02]  /*27d0*/  IADD3 R116, P1, R53, UR12, RZ ;  /* 0x0000000c35747c10 */ /* 0x000fc4000ff3e0ff */
[----:B------:R-:W-:Y:S02]  /*27e0*/  CS2R R52, SRZ ;  /* 0x0000000000347805 */ /* 0x000fe4000001ff00 */
[----:B------:R-:W-:Y:S02]  /*27f0*/  @!P6 LOP3.LUT R26, RZ, R38, RZ, 0x33, !PT ;  /* 0x00000026ff1ae212 */ /* 0x000fe400078e33ff */
[----:B------:R-:W-:Y:S02]  /*2800*/  CS2R R38, SRZ ;  /* 0x0000000000267805 */ /* 0x000fe4000001ff00 */
[----:B------:R-:W-:Y:S01]  /*2810*/  IADD3.X R107, R107, UR13, RZ, P5, !PT ;  /* 0x0000000d6b6b7c10 */ /* 0x000fe2000affe4ff */
[-C--:B------:R-:W-:Y:S01]  /*2820*/  IMAD R86, R86, R141.reuse, RZ ;  /* 0x0000008d56567224 */ /* 0x080fe200078e02ff */
[----:B------:R-:W-:Y:S01]  /*2830*/  IADD3.X R109, R109, UR13, RZ, P4, !PT ;  /* 0x0000000d6d6d7c10 */ /* 0x000fe2000a7fe4ff */
[----:B------:R-:W-:Y:S01]  /*2840*/  IMAD R26, R26, UR5, RZ ;  /* 0x000000051a1a7c24 */ /* 0x000fe2000f8e02ff */
[----:B------:R-:W-:Y:S01]  /*2850*/  IADD3.X R111, R111, UR13, RZ, P3, !PT ;  /* 0x0000000d6f6f7c10 */ /* 0x000fe20009ffe4ff */
[----:B------:R-:W-:Y:S01]  /*2860*/  UIADD3 UR5, UR10, 0x1000, URZ ;  /* 0x000010000a057890 */ /* 0x000fe2000fffe03f */
[----:B------:R-:W-:Y:S01]  /*2870*/  IADD3.X R113, R113, UR13, RZ, P2, !PT ;  /* 0x0000000d71717c10 */ /* 0x000fe200097fe4ff */
[----:B------:R-:W-:Y:S01]  /*2880*/  IMAD R85, R85, R141, RZ ;  /* 0x0000008d55557224 */ /* 0x000fe200078e02ff */
        /* <DEDUP_REMOVED lines=8> */
[----:B------:R-:W-:Y:S01]  /*2910*/  SHF.R.S32.HI R121, RZ, 0x1f, R45 ;  /* 0x0000001fff797819 */ /* 0x000fe2000001142d */
[----:B------:R-:W-:Y:S01]  /*2920*/  IMAD R84, R84, R141, RZ ;  /* 0x0000008d54547224 */ /* 0x000fe200078e02ff */
[----:B------:R-:W-:-:S02]  /*2930*/  IADD3 R108, P5, R45, UR12, RZ ;  /* 0x0000000c2d6c7c10 */ /* 0x000fc4000ffbe0ff */
[----:B------:R-:W-:Y:S02]  /*2940*/  CS2R R44, SRZ ;  /* 0x00000000002c7805 */ /* 0x000fe4000001ff00 */
[----:B------:R-:W-:Y:S01]  /*2950*/  SHF.R.S32.HI R123, RZ, 0x1f, R47 ;  /* 0x0000001fff7b7819 */ /* 0x000fe2000001142f */
[-C--:B------:R-:W-:Y:S01]  /*2960*/  IMAD R83, R83, R141.reuse, RZ ;  /* 0x0000008d53537224 */ /* 0x080fe200078e02ff */
        /* <DEDUP_REMOVED lines=11> */
[-C--:B------:R-:W-:Y:S01]  /*2a20*/  IMAD R80, R80, R141.reuse, RZ ;  /* 0x0000008d50507224 */ /* 0x080fe200078e02ff */
[----:B------:R-:W-:Y:S01]  /*2a30*/  IADD3.X R129, R129, UR13, RZ, P1, !PT ;  /* 0x0000000d81817c10 */ /* 0x000fe20008ffe4ff */
[-C--:B------:R-:W-:Y:S01]  /*2a40*/  IMAD R79, R79, R141.reuse, RZ ;  /* 0x0000008d4f4f7224 */ /* 0x080fe200078e02ff */
[----:B------:R-:W-:Y:S01]  /*2a50*/  IADD3 R130, P1, R130, UR12, RZ ;  /* 0x0000000c82827c10 */ /* 0x000fe2000ff3e0ff */
[-C--:B------:R-:W-:Y:S01]  /*2a60*/  IMAD R78, R78, R141.reuse, RZ ;  /* 0x0000008d4e4e7224 */ /* 0x080fe200078e02ff */
[----:B------:R-:W-:Y:S01]  /*2a70*/  IADD3.X R117, R117, UR13, RZ, P0, !PT ;  /* 0x0000000d75757c10 */ /* 0x000fe200087fe4ff */
[-C--:B------:R-:W-:Y:S01]  /*2a80*/  IMAD R77, R77, R141.reuse, RZ ;  /* 0x0000008d4d4d7224 */ /* 0x080fe200078e02ff */
[----:B------:R-:W-:Y:S01]  /*2a90*/  IADD3.X R119, R119, UR13, RZ, P6, !PT ;  /* 0x0000000d77777c10 */ /* 0x000fe2000b7fe4ff */
[-C--:B------:R-:W-:Y:S01]  /*2aa0*/  IMAD R76, R76, R141.reuse, RZ ;  /* 0x0000008d4c4c7224 */ /* 0x080fe200078e02ff */
[----:B------:R-:W-:Y:S01]  /*2ab0*/  SHF.R.S32.HI R135, RZ, 0x1f, R122 ;  /* 0x0000001fff877819 */ /* 0x000fe2000001147a */
        /* <DEDUP_REMOVED lines=8> */
[----:B------:R-:W-:Y:S01]  /*2b40*/  IMAD R71, R71, R141, RZ ;  /* 0x0000008d47477224 */ /* 0x000fe200078e02ff */
[----:B------:R-:W-:Y:S01]  /*2b50*/  IADD3.X R125, R125, UR13, RZ, P3, !PT ;  /* 0x0000000d7d7d7c10 */ /* 0x000fe20009ffe4ff */
[----:B------:R-:W-:Y:S01]  /*2b60*/  IMAD.SHL.U32 R70, R141, 0x40, RZ ;  /* 0x000000408d467824 */ /* 0x000fe200078e00ff */
[----:B------:R-:W-:Y:S01]  /*2b70*/  SHF.R.S32.HI R153, RZ, 0x1f, R128 ;  /* 0x0000001fff997819 */ /* 0x000fe20000011480 */
[----:B------:R-:W-:Y:S01]  /*2b80*/  UMOV UR5, URZ ;  /* 0x0000003f00057c82 */ /* 0x000fe20008000000 */
[----:B------:R-:W-:-:S02]  /*2b90*/  IADD3.X R127, R127, UR13, RZ, P2, !PT ;  /* 0x0000000d7f7f7c10 */ /* 0x000fc400097fe4ff */
[----:B------:R-:W-:Y:S02]  /*2ba0*/  SHF.R.S32.HI R131, RZ, 0x1f, R55 ;  /* 0x0000001fff837819 */ /* 0x000fe40000011437 */
[----:B------:R-:W-:Y:S02]  /*2bb0*/  IADD3 R118, P0, R55, UR12, RZ ;  /* 0x0000000c37767c10 */ /* 0x000fe4000ff1e0ff */
[----:B------:R-:W-:Y:S02]  /*2bc0*/  CS2R R54, SRZ ;  /* 0x0000000000367805 */ /* 0x000fe4000001ff00 */
[----:B------:R-:W-:Y:S02]  /*2bd0*/  SHF.R.S32.HI R133, RZ, 0x1f, R67 ;  /* 0x0000001fff857819 */ /* 0x000fe40000011443 */
[----:B------:R-:W-:Y:S01]  /*2be0*/  IADD3 R120, P6, R67, UR12, RZ ;  /* 0x0000000c43787c10 */ /* 0x000fe2000ffde0ff */
[----:B------:R-:W-:Y:S01]  /*2bf0*/  IMAD.SHL.U32 R67, R0, 0x8, RZ ;  /* 0x0000000800437824 */ /* 0x000fe200078e00ff */
[----:B------:R-:W-:-:S02]  /*2c00*/  IADD3 R122, P5, R122, UR12, RZ ;  /* 0x0000000c7a7a7c10 */ /* 0x000fc4000ffbe0ff */
[----:B------:R-:W-:Y:S02]  /*2c10*/  IADD3 R124, P4, R124, UR12, RZ ;  /* 0x0000000c7c7c7c10 */ /* 0x000fe4000ff9e0ff */
[----:B------:R-:W-:Y:S02]  /*2c20*/  IADD3 R126, P3, R126, UR12, RZ ;  /* 0x0000000c7e7e7c10 */ /* 0x000fe4000ff7e0ff */
[----:B------:R-:W-:Y:S02]  /*2c30*/  IADD3 R128, P2, R128, UR12, RZ ;  /* 0x0000000c80807c10 */ /* 0x000fe4000ff5e0ff */
[----:B------:R-:W-:Y:S02]  /*2c40*/  SHF.R.S32.HI R169, RZ, 0x1f, R156 ;  /* 0x0000001fffa97819 */ /* 0x000fe4000001149c */
[----:B------:R-:W-:Y:S02]  /*2c50*/  IADD3.X R155, R155, UR13, RZ, P1, !PT ;  /* 0x0000000d9b9b7c10 */ /* 0x000fe40008ffe4ff */
[----:B------:R-:W-:-:S02]  /*2c60*/  IADD3 R156, P1, R156, UR12, RZ ;  /* 0x0000000c9c9c7c10 */ /* 0x000fc4000ff3e0ff */
[----:B------:R-:W-:Y:S02]  /*2c70*/  SHF.R.S32.HI R157, RZ, 0x1f, R132 ;  /* 0x0000001fff9d7819 */ /* 0x000fe40000011484 */
[----:B------:R-:W-:Y:S02]  /*2c80*/  IADD3.X R131, R131, UR13, RZ, P0, !PT ;  /* 0x0000000d83837c10 */ /* 0x000fe400087fe4ff */
[----:B------:R-:W-:Y:S02]  /*2c90*/  SHF.R.S32.HI R159, RZ, 0x1f, R134 ;  /* 0x0000001fff9f7819 */ /* 0x000fe40000011486 */
[----:B------:R-:W-:Y:S02]  /*2ca0*/  IADD3.X R133, R133, UR13, RZ, P6, !PT ;  /* 0x0000000d85857c10 */ /* 0x000fe4000b7fe4ff */
[----:B------:R-:W-:Y:S02]  /*2cb0*/  SHF.R.S32.HI R161, RZ, 0x1f, R136 ;  /* 0x0000001fffa17819 */ /* 0x000fe40000011488 */
[----:B------:R-:W-:-:S02]  /*2cc0*/  IADD3.X R135, R135, UR13, RZ, P5, !PT ;  /* 0x0000000d87877c10 */ /* 0x000fc4000affe4ff */
[----:B------:R-:W-:Y:S02]  /*2cd0*/  SHF.R.S32.HI R163, RZ, 0x1f, R138 ;  /* 0x0000001fffa37819 */ /* 0x000fe4000001148a */
[----:B------:R-:W-:Y:S02]  /*2ce0*/  IADD3.X R137, R137, UR13, RZ, P4, !PT ;  /* 0x0000000d89897c10 */ /* 0x000fe4000a7fe4ff */
[----:B------:R-:W-:Y:S02]  /*2cf0*/  SHF.R.S32.HI R165, RZ, 0x1f, R152 ;  /* 0x0000001fffa57819 */ /* 0x000fe40000011498 */
[----:B------:R-:W-:Y:S02]  /*2d00*/  IADD3.X R139, R139, UR13, RZ, P3, !PT ;  /* 0x0000000d8b8b7c10 */ /* 0x000fe40009ffe4ff */
[----:B------:R-:W-:Y:S02]  /*2d10*/  SHF.R.S32.HI R167, RZ, 0x1f, R154 ;  /* 0x0000001fffa77819 */ /* 0x000fe4000001149a */
[----:B------:R-:W-:-:S02]  /*2d20*/  IADD3.X R153, R153, UR13, RZ, P2, !PT ;  /* 0x0000000d99997c10 */ /* 0x000fc400097fe4ff */
[----:B------:R-:W-:Y:S02]  /*2d30*/  IADD3 R132, P0, R132, UR12, RZ ;  /* 0x0000000c84847c10 */ /* 0x000fe4000ff1e0ff */
[----:B------:R-:W-:Y:S02]  /*2d40*/  IADD3 R134, P6, R134, UR12, RZ ;  /* 0x0000000c86867c10 */ /* 0x000fe4000ffde0ff */
[----:B------:R-:W-:Y:S02]  /*2d50*/  IADD3 R136, P5, R136, UR12, RZ ;  /* 0x0000000c88887c10 */ /* 0x000fe4000ffbe0ff */
[----:B------:R-:W-:Y:S02]  /*2d60*/  IADD3 R138, P4, R138, UR12, RZ ;  /* 0x0000000c8a8a7c10 */ /* 0x000fe4000ff9e0ff */
[----:B------:R-:W-:Y:S02]  /*2d70*/  IADD3 R152, P3, R152, UR12, RZ ;  /* 0x0000000c98987c10 */ /* 0x000fe4000ff7e0ff */
[----:B------:R-:W-:-:S02]  /*2d80*/  IADD3 R154, P2, R154, UR12, RZ ;  /* 0x0000000c9a9a7c10 */ /* 0x000fc4000ff5e0ff */
[----:B------:R-:W-:Y:S02]  /*2d90*/  IADD3.X R169, R169, UR13, RZ, P1, !PT ;  /* 0x0000000da9a97c10 */ /* 0x000fe40008ffe4ff */
[----:B------:R-:W-:Y:S01]  /*2da0*/  IADD3 R171, P1, R26, UR8, RZ ;  /* 0x000000081aab7c10 */ /* 0x000fe2000ff3e0ff */
[----:B------:R-:W-:Y:S01]  /*2db0*/  UMOV UR8, 0xfffffffe ;  /* 0xfffffffe00087882 */ /* 0x000fe20000000000 */
        /* <DEDUP_REMOVED lines=10> */
[----:B------:R-:W-:Y:S02]  /*2e60*/  IADD3.X R167, R167, UR13, RZ, P2, !PT ;  /* 0x0000000da7a77c10 */ /* 0x000fe400097fe4ff */
[----:B------:R-:W-:Y:S02]  /*2e70*/  IADD3 R158, P0, R158, UR12, RZ ;  /* 0x0000000c9e9e7c10 */ /* 0x000fe4000ff1e0ff */
[----:B------:R-:W-:Y:S02]  /*2e80*/  IADD3 R160, P6, R160, UR12, RZ ;  /* 0x0000000ca0a07c10 */ /* 0x000fe4000ffde0ff */
[----:B------:R-:W-:Y:S02]  /*2e90*/  IADD3 R162, P5, R162, UR12, RZ ;  /* 0x0000000ca2a27c10 */ /* 0x000fe4000ffbe0ff */
[----:B------:R-:W-:Y:S02]  /*2ea0*/  IADD3 R164, P4, R164, UR12, RZ ;  /* 0x0000000ca4a47c10 */ /* 0x000fe4000ff9e0ff */
[----:B------:R-:W-:-:S02]  /*2eb0*/  IADD3 R166, P3, R166, UR12, RZ ;  /* 0x0000000ca6a67c10 */ /* 0x000fc4000ff7e0ff */
[----:B------:R-:W-:Y:S02]  /*2ec0*/  SHF.R.S32.HI R176, RZ, 0x1f, R24 ;  /* 0x0000001fffb07819 */ /* 0x000fe40000011418 */
[----:B------:R-:W-:Y:S02]  /*2ed0*/  IADD3 R168, P2, R24, UR12, RZ ;  /* 0x0000000c18a87c10 */ /* 0x000fe4000ff5e0ff */
[----:B------:R-:W-:Y:S02]  /*2ee0*/  CS2R R24, SRZ ;  /* 0x0000000000187805 */ /* 0x000fe4000001ff00 */
[----:B------:R-:W-:Y:S02]  /*2ef0*/  LEA.HI.X.SX32 R177, R26, UR9, 0x1, P1 ;  /* 0x000000091ab17c11 */ /* 0x000fe400088f0eff */
[----:B------:R-:W-:Y:S01]  /*2f00*/  CS2R R26, SRZ ;  /* 0x00000000001a7805 */ /* 0x000fe2000001ff00 */
[----:B------:R-:W-:Y:S01]  /*2f10*/  UMOV UR9, 0x7fffffdf ;  /* 0x7fffffdf00097882 */ /* 0x000fe20000000000 */
[----:B------:R-:W-:Y:S01]  /*2f20*/  IADD3.X R170, R170, UR13, RZ, P0, !PT ;  /* 0x0000000daaaa7c10 */ /* 0x000fe200087fe4ff */
[----:B------:R-:W-:Y:S01]  /*2f30*/  UIADD3.64 UR14, UR6, -UR8, URZ ;  /* 0x80000008060e7297 */ /* 0x000fe2000fffe03f */
[----:B------:R-:W-:-:S02]  /*2f40*/  IADD3.X R172, R172, UR13, RZ, P6, !PT ;  /* 0x0000000dacac7c10 */ /* 0x000fc4000b7fe4ff */
[----:B------:R-:W-:Y:S02]  /*2f50*/  IADD3.X R173, R173, UR13, RZ, P5, !PT ;  /* 0x0000000dadad7c10 */ /* 0x000fe4000affe4ff */
[----:B------:R-:W-:Y:S02]  /*2f60*/  IADD3.X R174, R174, UR13, RZ, P4, !PT ;  /* 0x0000000daeae7c10 */ /* 0x000fe4000a7fe4ff */
[----:B------:R-:W-:Y:S02]  /*2f70*/  IADD3.X R175, R175, UR13, RZ, P3, !PT ;  /* 0x0000000dafaf7c10 */ /* 0x000fe40009ffe4ff */
[----:B------:R-:W-:Y:S01]  /*2f80*/  IADD3.X R176, R176, UR13, RZ, P2, !PT ;  /* 0x0000000db0b07c10 */ /* 0x000fe200097fe4ff */
[----:B------:R-:W-:-:S12]  /*2f90*/  UIADD3.64 UR12, UR4, -UR8, URZ ;  /* 0x80000008040c7297 */ /* 0x000fd8000fffe03f */
.L_x_2:
[C---:B------:R-:W-:Y:S02]  /*2fa0*/  LEA.HI R140, R0.reuse, 0xe, RZ, 0x1a ;  /* 0x0000000e008c7811 */ /* 0x040fe400078fd0ff */
[----:B------:R-:W-:Y:S02]  /*2fb0*/  LEA.HI R141, R0, 0x1e, RZ, 0x1a ;  /* 0x0000001e008d7811 */ /* 0x000fe400078fd0ff */
[----:B------:R-:W-:Y:S02]  /*2fc0*/  ISETP.GE.AND P5, PT, R140, UR11, PT ;  /* 0x0000000b8c007c0c */ /* 0x000fe4000bfa6270 */
[----:B------:R-:W-:Y:S02]  /*2fd0*/  LEA.HI R140, R0, 0x3e, RZ, 0x1a ;  /* 0x0000003e008c7811 */ /* 0x000fe400078fd0ff */
[----:B------:R-:W-:Y:S02]  /*2fe0*/  ISETP.GE.AND P3, PT, R141, UR11, PT ;  /* 0x0000000b8d007c0c */ /* 0x000fe4000bf66270 */
[----:B------:R-:W-:-:S02]  /*2ff0*/  IADD3 R146, P0, R99, R171, RZ ;  /* 0x000000ab63927210 */ /* 0x000fc40007f1e0ff */
[----:B------:R-:W-:Y:S02]  /*3000*/  LEA.HI R142, R0, 0x2e, RZ, 0x1a ;  /* 0x0000002e008e7811 */ /* 0x000fe400078fd0ff */
[----:B------:R-:W-:Y:S02]  /*3010*/  ISETP.GE.AND P2, PT, R140, UR11, PT ;  /* 0x0000000b8c007c0c */ /* 0x000fe4000bf46270 */
[----:B------:R-:W-:Y:S02]  /*3020*/  LOP3.LUT R141, R0, 0x3f, RZ, 0xc0, !PT ;  /* 0x0000003f008d7812 */ /* 0x000fe400078ec0ff */
[----:B------:R-:W-:Y:S02]  /*3030*/  IADD3 R140, P4, R100, R171, RZ ;  /* 0x000000ab648c7210 */ /* 0x000fe40007f9e0ff */
[----:B------:R-:W-:Y:S02]  /*3040*/  LEA.HI.X.SX32 R147, R99, R177, 0x1, P0 ;  /* 0x000000b163937211 */ /* 0x000fe400000f0eff */
[----:B------:R-:W-:-:S02]  /*3050*/  ISETP.GE.AND P1, PT, R142, UR11, PT ;  /* 0x0000000b8e007c0c */ /* 0x000fc4000bf26270 */
[----:B------:R-:W-:Y:S02]  /*3060*/  ISETP.GE.AND P0, PT, R141, UR11, PT ;  /* 0x0000000b8d007c0c */ /* 0x000fe4000bf06270 */
[----:B------:R-:W-:Y:S02]  /*3070*/  PRMT R217, RZ, 0x7610, R217 ;  /* 0x00007610ffd97816 */ /* 0x000fe400000000d9 */
[----:B------:R-:W-:Y:S02]  /*3080*/  LEA.HI.X.SX32 R141, R100, R177, 0x1, P4 ;  /* 0x000000b1648d7211 */ /* 0x000fe400020f0eff */
[----:B------:R-:W-:Y:S02]  /*3090*/  SHF.R.U32.HI R231, RZ, 0x6, R0 ;  /* 0x00000006ffe77819 */ /* 0x000fe40000011600 */
[----:B------:R-:W-:Y:S01]  /*30a0*/  PRMT R225, RZ, 0x7610, R225 ;  /* 0x00007610ffe17816 */ /* 0x000fe200000000e1 */
[----:B------:R-:W2:Y:S01]  /*30b0*/  @!P3 LDG.E.U8 R217, desc[UR16][R140.64] ;  /* 0x000000108cd9b981 */ /* 0x000ea2000c1e1100 */
[----:B------:R-:W-:-:S02]  /*30c0*/  IADD3 R144, P4, R182, R171, RZ ;  /* 0x000000abb6907210 */ /* 0x000fc40007f9e0ff */
[----:B------:R-:W-:Y:S02]  /*30d0*/  SGXT.U32 R231, R231, 0x1 ;  /* 0x00000001e7e7781a */ /* 0x000fe40000000000 */
[----:B------:R-:W-:Y:S01]  /*30e0*/  IADD3 R142, P3, R180, R171, RZ ;  /* 0x000000abb48e7210 */ /* 0x000fe20007f7e0ff */
[----:B------:R0:W3:Y:S01]  /*30f0*/  @!P5 LDG.E.U8 R225, desc[UR16][R146.64] ;  /* 0x0000001092e1d981 */ /* 0x0000e2000c1e1100 */
[----:B------:R-:W-:Y:S02]  /*3100*/  PRMT R208, RZ, 0x7610, R208 ;  /* 0x00007610ffd07816 */ /* 0x000fe400000000d0 */
[-C--:B------:R-:W-:Y:S02]  /*3110*/  LEA.HI.X.SX32 R145, R182, R177.reuse, 0x1, P4 ;  /* 0x000000b1b6917211 */ /* 0x080fe400020f0eff */
[----:B------:R-:W-:Y:S02]  /*3120*/  PRMT R200, RZ, 0x7610, R200 ;  /* 0x00007610ffc87816 */ /* 0x000fe400000000c8 */
[----:B------:R-:W-:Y:S01]  /*3130*/  LEA.HI.X.SX32 R143, R180, R177, 0x1, P3 ;  /* 0x000000b1b48f7211 */ /* 0x000fe200018f0eff */
[----:B------:R1:W4:Y:S01]  /*3140*/  @!P1 LDG.E.U8 R208, desc[UR16][R144.64] ;  /* 0x0000001090d09981 */ /* 0x000322000c1e1100 */
[----:B------:R-:W-:-:S02]  /*3150*/  ISETP.GE.AND P4, PT, R231, UR11, PT ;  /* 0x0000000be7007c0c */ /* 0x000fc4000bf86270 */
[C---:B0-----:R-:W-:Y:S01]  /*3160*/  LOP3.LUT R146, R231.reuse, 0x2, RZ, 0xfc, !PT ;  /* 0x00000002e7927812 */ /* 0x041fe200078efcff */
[----:B------:R0:W5:Y:S01]  /*3170*/  @!P2 LDG.E.U8 R200, desc[UR16][R142.64] ;  /* 0x000000108ec8a981 */ /* 0x000162000c1e1100 */
[C---:B------:R-:W-:Y:S02]  /*3180*/  LOP3.LUT R140, R231.reuse, 0x4, RZ, 0xfc, !PT ;  /* 0x00000004e78c7812 */ /* 0x040fe400078efcff */
[----:B------:R-:W-:Y:S02]  /*3190*/  ISETP.GE.AND P1, PT, R146, UR11, PT ;  /* 0x0000000b92007c0c */ /* 0x000fe4000bf26270 */
[----:B------:R-:W-:Y:S02]  /*31a0*/  IADD3 R146, P5, R98, R171, RZ ;  /* 0x000000ab62927210 */ /* 0x000fe40007fbe0ff */
[----:B------:R-:W-:Y:S02]  /*31b0*/  ISETP.GE.AND P2, PT, R140, UR11, PT ;  /* 0x0000000b8c007c0c */ /* 0x000fe4000bf46270 */
[----:B------:R-:W-:-:S02]  /*31c0*/  LOP3.LUT R141, R231, 0x6, RZ, 0xfc, !PT ;  /* 0x00000006e78d7812 */ /* 0x000fc400078efcff */
[----:B------:R-:W-:Y:S02]  /*31d0*/  IADD3 R140, P3, R71, R171, RZ ;  /* 0x000000ab478c7210 */ /* 0x000fe40007f7e0ff */
[----:B------:R-:W-:Y:S02]  /*31e0*/  PRMT R212, RZ, 0x7610, R212 ;  /* 0x00007610ffd47816 */ /* 0x000fe400000000d4 */
[----:B------:R-:W-:Y:S02]  /*31f0*/  LEA.HI.X.SX32 R147, R98, R177, 0x1, P5 ;  /* 0x000000b162937211 */ /* 0x000fe400028f0eff */
[----:B-1----:R-:W-:Y:S02]  /*3200*/  LOP3.LUT R144, R231, 0x8, RZ, 0xfc, !PT ;  /* 0x00000008e7907812 */ /* 0x002fe400078efcff */
[----:B------:R-:W-:Y:S01]  /*3210*/  ISETP.GE.AND P5, PT, R141, UR11, PT ;  /* 0x0000000b8d007c0c */ /* 0x000fe2000bfa6270 */
[----:B------:R1:W2:Y:S01]  /*3220*/  @!P4 LDG.E.U8 R212, desc[UR16][R146.64] ;  /* 0x0000001092d4c981 */ /* 0x0002a2000c1e1100 */
[----:B------:R-:W-:-:S02]  /*3230*/  PRMT R230, RZ, 0x7610, R230 ;  /* 0x00007610ffe67816 */ /* 0x000fc400000000e6 */
[----:B------:R-:W-:Y:S02]  /*3240*/  LEA.HI.X.SX32 R141, R71, R177, 0x1, P3 ;  /* 0x000000b1478d7211 */ /* 0x000fe400018f0eff */
[----:B------:R-:W-:Y:S02]  /*3250*/  ISETP.GE.AND P3, PT, R144, UR11, PT ;  /* 0x0000000b90007c0c */ /* 0x000fe4000bf66270 */
[-C--:B------:R-:W-:Y:S01]  /*3260*/  IADD3 R144, P4, R72, R171.reuse, RZ ;  /* 0x000000ab48907210 */ /* 0x080fe20007f9e0ff */
[----:B------:R1:W3:Y:S01]  /*3270*/  @!P1 LDG.E.U8 R230, desc[UR16][R140.64] ;  /* 0x000000108ce69981 */ /* 0x0002e2000c1e1100 */
[----:B0-----:R-:W-:Y:S02]  /*3280*/  LOP3.LUT R143, R231, 0xa, RZ, 0xfc, !PT ;  /* 0x0000000ae78f7812 */ /* 0x001fe400078efcff */
[----:B------:R-:W-:Y:S02]  /*3290*/  IADD3 R142, P1, R73, R171, RZ ;  /* 0x000000ab498e7210 */ /* 0x000fe40007f3e0ff */
[----:B------:R-:W-:-:S02]  /*32a0*/  PRMT R229, RZ, 0x7610, R229 ;  /* 0x00007610ffe57816 */ /* 0x000fc400000000e5 */
[-C--:B------:R-:W-:Y:S02]  /*32b0*/  LEA.HI.X.SX32 R145, R72, R177.reuse, 0x1, P4 ;  /* 0x000000b148917211 */ /* 0x080fe400020f0eff */
[----:B------:R-:W-:Y:S02]  /*32c0*/  ISETP.GE.AND P4, PT, R143, UR11, PT ;  /* 0x0000000b8f007c0c */ /* 0x000fe4000bf86270 */
[----:B------:R-:W-:Y:S01]  /*32d0*/  PRMT R228, RZ, 0x7610, R228 ;  /* 0x00007610ffe47816 */ /* 0x000fe200000000e4 */
[----:B------:R0:W4:Y:S01]  /*32e0*/  @!P2 LDG.E.U8 R229, desc[UR16][R144.64] ;  /* 0x0000001090e5a981 */ /* 0x000122000c1e1100 */
[----:B------:R-:W-:Y:S02]  /*32f0*/  LEA.HI.X.SX32 R143, R73, R177, 0x1, P1 ;  /* 0x000000b1498f7211 */ /* 0x000fe400008f0eff */
[----:B-1----:R-:W-:Y:S02]  /*3300*/  IADD3 R146, P6, R74, R171, RZ ;  /* 0x000000ab4a927210 */ /* 0x002fe40007fde0ff */
[C---:B------:R-:W-:Y:S01]  /*3310*/  LOP3.LUT R148, R231.reuse, 0xc, RZ, 0xfc, !PT ;  /* 0x0000000ce7947812 */ /* 0x040fe200078efcff */
[----:B------:R1:W5:Y:S01]  /*3320*/  @!P5 LDG.E.U8 R228, desc[UR16][R142.64] ;  /* 0x000000108ee4d981 */ /* 0x000362000c1e1100 */
[----:B------:R-:W-:-:S02]  /*3330*/  LOP3.LUT R141, R231, 0x10, RZ, 0xfc, !PT ;  /* 0x00000010e78d7812 */ /* 0x000fc400078efcff */
[----:B------:R-:W-:Y:S02]  /*3340*/  IADD3 R140, P2, R75, R171, RZ ;  /* 0x000000ab4b8c7210 */ /* 0x000fe40007f5e0ff */
[----:B------:R-:W-:Y:S02]  /*3350*/  PRMT R218, RZ, 0x7610, R218 ;  /* 0x00007610ffda7816 */ /* 0x000fe400000000da */
[----:B------:R-:W-:Y:S02]  /*3360*/  LEA.HI.X.SX32 R147, R74, R177, 0x1, P6 ;  /* 0x000000b14a937211 */ /* 0x000fe400030f0eff */
[----:B------:R-:W-:Y:S02]  /*3370*/  ISETP.GE.AND P1, PT, R148, UR11, PT ;  /* 0x0000000b94007c0c */ /* 0x000fe4000bf26270 */
[----:B------:R-:W-:Y:S01]  /*3380*/  ISETP.GE.AND P5, PT, R141, UR11, PT ;  /* 0x0000000b8d007c0c */ /* 0x000fe2000bfa6270 */
[----:B------:R1:W5:Y:S01]  /*3390*/  @!P3 LDG.E.U8 R218, desc[UR16][R146.64] ;  /* 0x0000001092dab981 */ /* 0x000362000c1e1100 */
[----:B------:R-:W-:-:S02]  /*33a0*/  PRMT R227, RZ, 0x7610, R227 ;  /* 0x00007610ffe37816 */ /* 0x000fc400000000e3 */
[----:B------:R-:W-:Y:S02]  /*33b0*/  LEA.HI.X.SX32 R141, R75, R177, 0x1, P2 ;  /* 0x000000b14b8d7211 */ /* 0x000fe400010f0eff */
[C---:B------:R-:W-:Y:S02]  /*33c0*/  LOP3.LUT R148, R231.reuse, 0x12, RZ, 0xfc, !PT ;  /* 0x00000012e7947812 */ /* 0x040fe400078efcff */
[-C--:B0-----:R-:W-:Y:S01]  /*33d0*/  IADD3 R144, P3, R76, R171.reuse, RZ ;  /* 0x000000ab4c907210 */ /* 0x081fe20007f7e0ff */
[----:B------:R0:W5:Y:S01]  /*33e0*/  @!P4 LDG.E.U8 R227, desc[UR16][R140.64] ;  /* 0x000000108ce3c981 */ /* 0x000162000c1e1100 */
[----:B-1----:R-:W-:Y:S02]  /*33f0*/  LOP3.LUT R143, R231, 0x14, RZ, 0xfc, !PT ;  /* 0x00000014e78f7812 */ /* 0x002fe400078efcff */
[----:B------:R-:W-:Y:S02]  /*3400*/  ISETP.GE.AND P2, PT, R148, UR11, PT ;  /* 0x0000000b94007c0c */ /* 0x000fe4000bf46270 */
[----:B------:R-:W-:-:S02]  /*3410*/  IADD3 R142, P4, R77, R171, RZ ;  /* 0x000000ab4d8e7210 */ /* 0x000fc40007f9e0ff */
[----:B------:R-:W-:Y:S02]  /*3420*/  PRMT R226, RZ, 0x7610, R226 ;  /* 0x00007610ffe27816 */ /* 0x000fe400000000e2 */
[-C--:B------:R-:W-:Y:S02]  /*3430*/  LEA.HI.X.SX32 R145, R76, R177.reuse, 0x1, P3 ;  /* 0x000000b14c917211 */ /* 0x080fe400018f0eff */
[----:B------:R-:W-:Y:S02]  /*3440*/  ISETP.GE.AND P3, PT, R143, UR11, PT ;  /* 0x0000000b8f007c0c */ /* 0x000fe4000bf66270 */
[----:B------:R-:W-:Y:S01]  /*3450*/  PRMT R224, RZ, 0x7610, R224 ;  /* 0x00007610ffe07816 */ /* 0x000fe200000000e0 */
[----:B------:R1:W5:Y:S01]  /*3460*/  @!P1 LDG.E.U8 R226, desc[UR16][R144.64] ;  /* 0x0000001090e29981 */ /* 0x000362000c1e1100 */
[----:B------:R-:W-:Y:S02]  /*3470*/  LEA.HI.X.SX32 R143, R77, R177, 0x1, P4 ;  /* 0x000000b14d8f7211 */ /* 0x000fe400020f0eff */
[----:B------:R-:W-:-:S02]  /*3480*/  IADD3 R146, P6, R78, R171, RZ ;  /* 0x000000ab4e927210 */ /* 0x000fc40007fde0ff */
[C---:B------:R-:W-:Y:S01]  /*3490*/  LOP3.LUT R148, R231.reuse, 0x16, RZ, 0xfc, !PT ;  /* 0x00000016e7947812 */ /* 0x040fe200078efcff */
[----:B------:R1:W5:Y:S01]  /*34a0*/  @!P5 LDG.E.U8 R224, desc[UR16][R142.64] ;  /* 0x000000108ee0d981 */ /* 0x000362000c1e1100 */
[----:B0-----:R-:W-:Y:S02]  /*34b0*/  LOP3.LUT R141, R231, 0x18, RZ, 0xfc, !PT ;  /* 0x00000018e78d7812 */ /* 0x001fe400078efcff */
[----:B------:R-:W-:Y:S02]  /*34c0*/  IADD3 R140, P1, R79, R171, RZ ;  /* 0x000000ab4f8c7210 */ /* 0x000fe40007f3e0ff */
[----:B------:R-:W-:Y:S02]  /*34d0*/  PRMT R223, RZ, 0x7610, R223 ;  /* 0x00007610ffdf7816 */ /* 0x000fe400000000df */
[----:B------:R-:W-:Y:S02]  /*34e0*/  LEA.HI.X.SX32 R147, R78, R177, 0x1, P6 ;  /* 0x000000b14e937211 */ /* 0x000fe400030f0eff */
[----:B------:R-:W-:-:S02]  /*34f0*/  ISETP.GE.AND P4, PT, R148, UR11, PT ;  /* 0x0000000b94007c0c */ /* 0x000fc4000bf86270 */
[----:B------:R-:W-:Y:S01]  /*3500*/  ISETP.GE.AND P5, PT, R141, UR11, PT ;  /* 0x0000000b8d007c0c */ /* 0x000fe2000bfa6270 */
[----:B------:R0:W5:Y:S01]  /*3510*/  @!P2 LDG.E.U8 R223, desc[UR16][R146.64] ;  /* 0x0000001092dfa981 */ /* 0x000162000c1e1100 */
[----:B------:R-:W-:Y:S02]  /*3520*/  PRMT R222, RZ, 0x7610, R222 ;  /* 0x00007610ffde7816 */ /* 0x000fe400000000de */
        /* <DEDUP_REMOVED lines=13> */
[-C--:B0-----:R-:W-:Y:S02]  /*3600*/  IADD3 R146, P4, R82, R171.reuse, RZ ;  /* 0x000000ab52927210 */ /* 0x081fe40007f9e0ff */
[C---:B------:R-:W-:Y:S01]  /*3610*/  LOP3.LUT R148, R231.reuse, 0x20, RZ, 0xfc, !PT ;  /* 0x00000020e7947812 */ /* 0x040fe200078efcff */
[----:B------:R0:W5:Y:S01]  /*3620*/  @!P5 LDG.E.U8 R209, desc[UR16][R142.64] ;  /* 0x000000108ed1d981 */ /* 0x000162000c1e1100 */
[----:B-1----:R-:W-:Y:S02]  /*3630*/  LOP3.LUT R141, R231, 0x22, RZ, 0xfc, !PT ;  /* 0x00000022e78d7812 */ /* 0x002fe400078efcff */
[----:B------:R-:W-:Y:S02]  /*3640*/  IADD3 R140, P5, R83, R171, RZ ;  /* 0x000000ab538c7210 */ /* 0x000fe40007fbe0ff */
[----:B------:R-:W-:-:S02]  /*3650*/  PRMT R220, RZ, 0x7610, R220 ;  /* 0x00007610ffdc7816 */ /* 0x000fc400000000dc */
[-C--:B------:R-:W-:Y:S02]  /*3660*/  LEA.HI.X.SX32 R147, R82, R177.reuse, 0x1, P4 ;  /* 0x000000b152937211 */ /* 0x080fe400020f0eff */
[----:B------:R-:W-:Y:S02]  /*3670*/  ISETP.GE.AND P3, PT, R148, UR11, PT ;  /* 0x0000000b94007c0c */ /* 0x000fe4000bf66270 */
[----:B------:R-:W-:Y:S01]  /*3680*/  ISETP.GE.AND P4, PT, R141, UR11, PT ;  /* 0x0000000b8d007c0c */ /* 0x000fe2000bf86270 */
[----:B------:R1:W5:Y:S01]  /*3690*/  @!P1 LDG.E.U8 R220, desc[UR16][R146.64] ;  /* 0x0000001092dc9981 */ /* 0x000362000c1e1100 */
[----:B------:R-:W-:Y:S02]  /*36a0*/  PRMT R219, RZ, 0x7610, R219 ;  /* 0x00007610ffdb7816 */ /* 0x000fe400000000db */
        /* <DEDUP_REMOVED lines=13> */
[C---:B------:R-:W-:Y:S02]  /*3780*/  LOP3.LUT R148, R231.reuse, 0x28, RZ, 0xfc, !PT ;  /* 0x00000028e7947812 */ /* 0x040fe400078efcff */
[----:B-1----:R-:W-:Y:S01]  /*3790*/  IADD3 R146, P3, R86, R171, RZ ;  /* 0x000000ab56927210 */ /* 0x002fe20007f7e0ff */
[----:B------:R1:W5:Y:S01]  /*37a0*/  @!P4 LDG.E.U8 R215, desc[UR16][R142.64] ;  /* 0x000000108ed7c981 */ /* 0x000362000c1e1100 */
[----:B------:R-:W-:-:S02]  /*37b0*/  LOP3.LUT R141, R231, 0x2a, RZ, 0xfc, !PT ;  /* 0x0000002ae78d7812 */ /* 0x000fc400078efcff */
[----:B------:R-:W-:Y:S02]  /*37c0*/  ISETP.GE.AND P2, PT, R148, UR11, PT ;  /* 0x0000000b94007c0c */ /* 0x000fe4000bf46270 */
[----:B------:R-:W-:Y:S02]  /*37d0*/  IADD3 R140, P4, R87, R171, RZ ;  /* 0x000000ab578c7210 */ /* 0x000fe40007f9e0ff */
[----:B------:R-:W-:Y:S02]  /*37e0*/  PRMT R214, RZ, 0x7610, R214 ;  /* 0x00007610ffd67816 */ /* 0x000fe400000000d6 */
[----:B------:R-:W-:Y:S02]  /*37f0*/  LEA.HI.X.SX32 R147, R86, R177, 0x1, P3 ;  /* 0x000000b156937211 */ /* 0x000fe400018f0eff */
[----:B------:R-:W-:Y:S02]  /*3800*/  LOP3.LUT R148, R231, 0x2c, RZ, 0xfc, !PT ;  /* 0x0000002ce7947812 */ /* 0x000fe400078efcff */
[----:B------:R-:W-:Y:S01]  /*3810*/  ISETP.GE.AND P3, PT, R141, UR11, PT ;  /* 0x0000000b8d007c0c */ /* 0x000fe2000bf66270 */
[----:B------:R1:W5:Y:S01]  /*3820*/  @!P5 LDG.E.U8 R214, desc[UR16][R146.64] ;  /* 0x0000001092d6d981 */ /* 0x000362000c1e1100 */
[----:B------:R-:W-:-:S02]  /*3830*/  PRMT R213, RZ, 0x7610, R213 ;  /* 0x00007610ffd57816 */ /* 0x000fc400000000d5 */
[----:B------:R-:W-:Y:S02]  /*3840*/  LEA.HI.X.SX32 R141, R87, R177, 0x1, P4 ;  /* 0x000000b1578d7211 */ /* 0x000fe400020f0eff */
[-C--:B0-----:R-:W-:Y:S02]  /*3850*/  IADD3 R144, P6, R88, R171.reuse, RZ ;  /* 0x000000ab58907210 */ /* 0x081fe40007fde0ff */
[----:B------:R-:W-:Y:S01]  /*3860*/  ISETP.GE.AND P4, PT, R148, UR11, PT ;  /* 0x0000000b94007c0c */ /* 0x000fe2000bf86270 */
[----:B------:R0:W5:Y:S01]  /*3870*/  @!P1 LDG.E.U8 R213, desc[UR16][R140.64] ;  /* 0x000000108cd59981 */ /* 0x000162000c1e1100 */
[----:B-1----:R-:W-:Y:S02]  /*3880*/  LOP3.LUT R143, R231, 0x30, RZ, 0xfc, !PT ;  /* 0x00000030e78f7812 */ /* 0x002fe400078efcff */
[----:B------:R-:W-:Y:S02]  /*3890*/  IADD3 R142, P5, R89, R171, RZ ;  /* 0x000000ab598e7210 */ /* 0x000fe40007fbe0ff */
[----:B------:R-:W-:-:S02]  /*38a0*/  PRMT R201, RZ, 0x7610, R201 ;  /* 0x00007610ffc97816 */ /* 0x000fc400000000c9 */
[----:B------:R-:W-:Y:S02]  /*38b0*/  LEA.HI.X.SX32 R145, R88, R177, 0x1, P6 ;  /* 0x000000b158917211 */ /* 0x000fe400030f0eff */
[----:B------:R-:W-:Y:S02]  /*38c0*/  ISETP.GE.AND P1, PT, R143, UR11, PT ;  /* 0x0000000b8f007c0c */ /* 0x000fe4000bf26270 */
[----:B------:R-:W-:Y:S01]  /*38d0*/  PRMT R211, RZ, 0x7610, R211 ;  /* 0x00007610ffd37816 */ /* 0x000fe200000000d3 */
[----:B------:R1:W5:Y:S01]  /*38e0*/  @!P2 LDG.E.U8 R201, desc[UR16][R144.64] ;  /* 0x0000001090c9a981 */ /* 0x000362000c1e1100 */
[----:B------:R-:W-:Y:S02]  /*38f0*/  IADD3 R146, P6, R90, R171, RZ ;  /* 0x000000ab5a927210 */ /* 0x000fe40007fde0ff */
[----:B------:R-:W-:Y:S02]  /*3900*/  LEA.HI.X.SX32 R143, R89, R177, 0x1, P5 ;  /* 0x000000b1598f7211 */ /* 0x000fe400028f0eff */
[----:B------:R-:W-:-:S02]  /*3910*/  LOP3.LUT R148, R231, 0x32, RZ, 0xfc, !PT ;  /* 0x00000032e7947812 */ /* 0x000fc400078efcff */
[----:B0-----:R-:W-:Y:S01]  /*3920*/  LOP3.LUT R141, R231, 0x34, RZ, 0xfc, !PT ;  /* 0x00000034e78d7812 */ /* 0x001fe200078efcff */
[----:B------:R0:W5:Y:S01]  /*3930*/  @!P3 LDG.E.U8 R211, desc[UR16][R142.64] ;  /* 0x000000108ed3b981 */ /* 0x000162000c1e1100 */
[----:B------:R-:W-:Y:S02]  /*3940*/  PRMT R210, RZ, 0x7610, R210 ;  /* 0x00007610ffd27816 */ /* 0x000fe400000000d2 */
[----:B------:R-:W-:Y:S02]  /*3950*/  IADD3 R140, P2, R91, R171, RZ ;  /* 0x000000ab5b8c7210 */ /* 0x000fe40007f5e0ff */
[----:B------:R-:W-:Y:S02]  /*3960*/  LEA.HI.X.SX32 R147, R90, R177, 0x1, P6 ;  /* 0x000000b15a937211 */ /* 0x000fe400030f0eff */
[----:B------:R-:W-:Y:S02]  /*3970*/  ISETP.GE.AND P5, PT, R148, UR11, PT ;  /* 0x0000000b94007c0c */ /* 0x000fe4000bfa6270 */
[----:B------:R-:W-:Y:S01]  /*3980*/  ISETP.GE.AND P3, PT, R141, UR11, PT ;  /* 0x0000000b8d007c0c */ /* 0x000fe2000bf66270 */
[----:B------:R-:W5:Y:S01]  /*3990*/  @!P4 LDG.E.U8 R210, desc[UR16][R146.64] ;  /* 0x0000001092d2c981 */ /* 0x000f62000c1e1100 */
[----:B------:R-:W-:-:S02]  /*39a0*/  PRMT R207, RZ, 0x7610, R207 ;  /* 0x00007610ffcf7816 */ /* 0x000fc400000000cf */
[----:B------:R-:W-:Y:S02]  /*39b0*/  LEA.HI.X.SX32 R141, R91, R177, 0x1, P2 ;  /* 0x000000b15b8d7211 */ /* 0x000fe400010f0eff */
[C---:B------:R-:W-:Y:S02]  /*39c0*/  LOP3.LUT R148, R231.reuse, 0x36, RZ, 0xfc, !PT ;  /* 0x00000036e7947812 */ /* 0x040fe400078efcff */
[----:B-1----:R-:W-:Y:S01]  /*39d0*/  IADD3 R144, P4, R92, R171, RZ ;  /* 0x000000ab5c907210 */ /* 0x002fe20007f9e0ff */
[----:B------:R1:W5:Y:S01]  /*39e0*/  @!P1 LDG.E.U8 R207, desc[UR16][R140.64] ;  /* 0x000000108ccf9981 */ /* 0x000362000c1e1100 */
[----:B0-----:R-:W-:Y:S02]  /*39f0*/  LOP3.LUT R143, R231, 0x38, RZ, 0xfc, !PT ;  /* 0x00000038e78f7812 */ /* 0x001fe400078efcff */
[----:B------:R-:W-:Y:S02]  /*3a00*/  PRMT R206, RZ, 0x7610, R206 ;  /* 0x00007610ffce7816 */ /* 0x000fe400000000ce */
[----:B------:R-:W-:-:S02]  /*3a10*/  ISETP.GE.AND P2, PT, R148, UR11, PT ;  /* 0x0000000b94007c0c */ /* 0x000fc4000bf46270 */
[----:B------:R-:W-:Y:S02]  /*3a20*/  IADD3 R142, P1, R93, R171, RZ ;  /* 0x000000ab5d8e7210 */ /* 0x000fe40007f3e0ff */
[-C--:B------:R-:W-:Y:S02]  /*3a30*/  LEA.HI.X.SX32 R145, R92, R177.reuse, 0x1, P4 ;  /* 0x000000b15c917211 */ /* 0x080fe400020f0eff */
[----:B------:R-:W-:Y:S02]  /*3a40*/  LOP3.LUT R148, R231, 0x3a, RZ, 0xfc, !PT ;  /* 0x0000003ae7947812 */ /* 0x000fe400078efcff */
[----:B------:R-:W-:Y:S01]  /*3a50*/  ISETP.GE.AND P4, PT, R143, UR11, PT ;  /* 0x0000000b8f007c0c */ /* 0x000fe2000bf86270 */
[----:B------:R0:W5:Y:S01]  /*3a60*/  @!P5 LDG.E.U8 R206, desc[UR16][R144.64] ;  /* 0x0000001090ced981 */ /* 0x000162000c1e1100 */
[----:B------:R-:W-:Y:S02]  /*3a70*/  LEA.HI.X.SX32 R143, R93, R177, 0x1, P1 ;  /* 0x000000b15d8f7211 */ /* 0x000fe400008f0eff */
[----:B------:R-:W-:-:S02]  /*3a80*/  ISETP.GE.AND P1, PT, R148, UR11, PT ;  /* 0x0000000b94007c0c */ /* 0x000fc4000bf26270 */
[----:B------:R-:W-:Y:S02]  /*3a90*/  PRMT R205, RZ, 0x7610, R205 ;  /* 0x00007610ffcd7816 */ /* 0x000fe400000000cd */
[-C--:B-1----:R-:W-:Y:S02]  /*3aa0*/  IADD3 R140, P6, R94, R171.reuse, RZ ;  /* 0x000000ab5e8c7210 */ /* 0x082fe40007fde0ff */
[----:B------:R-:W-:Y:S02]  /*3ab0*/  IADD3 R148, P5, R95, R171, RZ ;  /* 0x000000ab5f947210 */ /* 0x000fe40007fbe0ff */
[----:B------:R-:W-:Y:S01]  /*3ac0*/  LOP3.LUT R146, R231, 0x3c, RZ, 0xfc, !PT ;  /* 0x0000003ce7927812 */ /* 0x000fe200078efcff */
[----:B------:R1:W5:Y:S01]  /*3ad0*/  @!P3 LDG.E.U8 R205, desc[UR16][R142.64] ;  /* 0x000000108ecdb981 */ /* 0x000362000c1e1100 */
[----:B------:R-:W-:Y:S02]  /*3ae0*/  PRMT R204, RZ, 0x7610, R204 ;  /* 0x00007610ffcc7816 */ /* 0x000fe400000000cc */
[----:B------:R-:W-:-:S02]  /*3af0*/  PRMT R186, RZ, 0x7610, R186 ;  /* 0x00007610ffba7816 */ /* 0x000fc400000000ba */
[-C--:B------:R-:W-:Y:S02]  /*3b00*/  LEA.HI.X.SX32 R141, R94, R177.reuse, 0x1, P6 ;  /* 0x000000b15e8d7211 */ /* 0x080fe400030f0eff */
[----:B------:R-:W-:Y:S02]  /*3b10*/  LEA.HI.X.SX32 R149, R95, R177, 0x1, P5 ;  /* 0x000000b15f957211 */ /* 0x000fe400028f0eff */
[----:B------:R-:W-:Y:S01]  /*3b20*/  ISETP.GE.AND P3, PT, R146, UR11, PT ;  /* 0x0000000b92007c0c */ /* 0x000fe2000bf66270 */
[----:B------:R1:W5:Y:S01]  /*3b30*/  @!P2 LDG.E.U8 R204, desc[UR16][R140.64] ;  /* 0x000000108ccca981 */ /* 0x000362000c1e1100 */
[----:B0-----:R-:W-:-:S03]  /*3b40*/  IADD3 R144, P2, R96, R171, RZ ;  /* 0x000000ab60907210 */ /* 0x001fc60007f5e0ff */
[----:B------:R-:W5:Y:S01]  /*3b50*/  @!P4 LDG.E.U8 R186, desc[UR16][R148.64] ;  /* 0x0000001094bac981 */ /* 0x000f62000c1e1100 */
[C---:B-1----:R-:W-:Y:S02]  /*3b60*/  IADD3 R142, P4, R97.reuse, R171, RZ ;  /* 0x000000ab618e7210 */ /* 0x042fe40007f9e0ff */
[----:B------:R-:W-:Y:S02]  /*3b70*/  PRMT R203, RZ, 0x7610, R203 ;  /* 0x00007610ffcb7816 */ /* 0x000fe400000000cb */
[----:B------:R-:W-:Y:S02]  /*3b80*/  PRMT R202, RZ, 0x7610, R202 ;  /* 0x00007610ffca7816 */ /* 0x000fe400000000ca */
[-C--:B------:R-:W-:Y:S02]  /*3b90*/  LEA.HI.X.SX32 R145, R96, R177.reuse, 0x1, P2 ;  /* 0x000000b160917211 */ /* 0x080fe400010f0eff */
[----:B------:R-:W-:-:S03]  /*3ba0*/  LEA.HI.X.SX32 R143, R97, R177, 0x1, P4 ;  /* 0x000000b1618f7211 */ /* 0x000fc600020f0eff */
[----:B------:R-:W5:Y:S01]  /*3bb0*/  @!P1 LDG.E.U8 R203, desc[UR16][R144.64] ;  /* 0x0000001090cb9981 */ /* 0x000f62000c1e1100 */
[----:B------:R-:W-:-:S03]  /*3bc0*/  SHF.R.S32.HI R232, RZ, 0x1f, R179 ;  /* 0x0000001fffe87819 */ /* 0x000fc600000114b3 */
[----:B------:R0:W5:Y:S01]  /*3bd0*/  @!P3 LDG.E.U8 R202, desc[UR16][R142.64] ;  /* 0x000000108ecab981 */ /* 0x000162000c1e1100 */
[----:B------:R-:W-:-:S05]  /*3be0*/  IADD3 R140, P1, R179, R166, RZ ;  /* 0x000000a6b38c7210 */ /* 0x000fca0007f3e0ff */
[----:B------:R-:W-:Y:S01]  /*3bf0*/  IMAD.X R141, R232, 0x1, R175, P1 ;  /* 0x00000001e88d7824 */ /* 0x000fe200008e06af */
[----:B------:R-:W-:-:S05]  /*3c00*/  IADD3 R150, P1, R179, R164, RZ ;  /* 0x000000a4b3967210 */ /* 0x000fca0007f3e0ff */
[C---:B------:R-:W-:Y:S01]  /*3c10*/  IMAD.X R151, R232.reuse, 0x1, R174, P1 ;  /* 0x00000001e8977824 */ /* 0x040fe200008e06ae */
[C---:B0-----:R-:W-:Y:S02]  /*3c20*/  IADD3 R142, P1, R179.reuse, R160, RZ ;  /* 0x000000a0b38e7210 */ /* 0x041fe40007f3e0ff */
[----:B------:R-:W-:Y:S01]  /*3c30*/  PRMT R195, RZ, 0x7610, R195 ;  /* 0x00007610ffc37816 */ /* 0x000fe200000000c3 */
[----:B------:R-:W-:Y:S02]  /*3c40*/  BAR.SYNC.DEFER_BLOCKING 0x0 ;  /* 0x0000000000007b1d */ /* 0x000fe40000010000 */
[----:B------:R-:W-:Y:S01]  /*3c50*/  IMAD.X R143, R232, 0x1, R172, P1 ;  /* 0x00000001e88f7824 */ /* 0x000fe200008e06ac */
[----:B------:R-:W-:Y:S02]  /*3c60*/  IADD3 R148, P1, R179, R158, RZ ;  /* 0x0000009eb3947210 */ /* 0x000fe40007f3e0ff */
[----:B------:R-:W-:-:S03]  /*3c70*/  PRMT R190, RZ, 0x7610, R190 ;  /* 0x00007610ffbe7816 */ /* 0x000fc600000000be */
[C---:B------:R-:W-:Y:S01]  /*3c80*/  IMAD.X R149, R232.reuse, 0x1, R170, P1 ;  /* 0x00000001e8957824 */ /* 0x040fe200008e06aa */
[C---:B------:R-:W-:Y:S02]  /*3c90*/  IADD3 R146, P2, R179.reuse, R168, RZ ;  /* 0x000000a8b3927210 */ /* 0x040fe40007f5e0ff */
[----:B------:R-:W-:Y:S02]  /*3ca0*/  PRMT R198, RZ, 0x7610, R198 ;  /* 0x00007610ffc67816 */ /* 0x000fe400000000c6 */
[----:B------:R-:W-:Y:S01]  /*3cb0*/  PRMT R199, RZ, 0x7610, R199 ;  /* 0x00007610ffc77816 */ /* 0x000fe200000000c7 */
[----:B------:R-:W-:Y:S01]  /*3cc0*/  IMAD.X R147, R232, 0x1, R176, P2 ;  /* 0x00000001e8937824 */ /* 0x000fe200010e06b0 */
[----:B------:R-:W-:Y:S01]  /*3cd0*/  IADD3 R144, P2, R179, R162, RZ ;  /* 0x000000a2b3907210 */ /* 0x000fe20007f5e0ff */
[----:B------:R0:W5:Y:S04]  /*3ce0*/  @!P0 LDG.E.U8 R195, desc[UR16][R140.64] ;  /* 0x000000108cc38981 */ /* 0x000168000c1e1100 */
[----:B------:R1:W5:Y:S01]  /*3cf0*/  @!P0 LDG.E.U8 R190, desc[UR16][R150.64] ;  /* 0x0000001096be8981 */ /* 0x000362000c1e1100 */
[----:B------:R-:W-:-:S03]  /*3d00*/  PRMT R183, RZ, 0x7610, R183 ;  /* 0x00007610ffb77816 */ /* 0x000fc600000000b7 */
[----:B------:R2:W5:Y:S01]  /*3d10*/  @!P0 LDG.E.U8 R198, desc[UR16][R142.64] ;  /* 0x000000108ec68981 */ /* 0x000562000c1e1100 */
[----:B0-----:R-:W-:-:S03]  /*3d20*/  IADD3 R140, P1, R179, R154, RZ ;  /* 0x0000009ab38c7210 */ /* 0x001fc60007f3e0ff */
[----:B------:R0:W5:Y:S02]  /*3d30*/  @!P0 LDG.E.U8 R199, desc[UR16][R146.64] ;  /* 0x0000001092c78981 */ /* 0x000164000c1e1100 */
[C---:B------:R-:W-:Y:S01]  /*3d40*/  IMAD.X R141, R232.reuse, 0x1, R167, P1 ;  /* 0x00000001e88d7824 */ /* 0x040fe200008e06a7 */
[C---:B-1----:R-:W-:Y:S01]  /*3d50*/  IADD3 R150, P1, R179.reuse, R152, RZ ;  /* 0x00000098b3967210 */ /* 0x042fe20007f3e0ff */
[C---:B------:R-:W-:Y:S01]  /*3d60*/  IMAD.X R145, R232.reuse, 0x1, R173, P2 ;  /* 0x00000001e8917824 */ /* 0x040fe200010e06ad */
[----:B------:R-:W-:Y:S02]  /*3d70*/  PRMT R189, RZ, 0x7610, R189 ;  /* 0x00007610ffbd7816 */ /* 0x000fe400000000bd */
[----:B------:R1:W5:Y:S01]  /*3d80*/  @!P0 LDG.E.U8 R183, desc[UR16][R140.64] ;  /* 0x000000108cb78981 */ /* 0x000362000c1e1100 */
[----:B------:R-:W-:Y:S01]  /*3d90*/  IMAD.X R151, R232, 0x1, R165, P1 ;  /* 0x00000001e8977824 */ /* 0x000fe200008e06a5 */
[C---:B--2---:R-:W-:Y:S02]  /*3da0*/  IADD3 R142, P1, R179.reuse, R136, RZ ;  /* 0x00000088b38e7210 */ /* 0x044fe40007f3e0ff */
[----:B0-----:R-:W-:-:S03]  /*3db0*/  IADD3 R146, P2, R179, R156, RZ ;  /* 0x0000009cb3927210 */ /* 0x001fc60007f5e0ff */
[C---:B------:R-:W-:Y:S02]  /*3dc0*/  IMAD.X R143, R232.reuse, 0x1, R161, P1 ;  /* 0x00000001e88f7824 */ /* 0x040fe400008e06a1 */
[C---:B------:R-:W-:Y:S01]  /*3dd0*/  IMAD.X R147, R232.reuse, 0x1, R169, P2 ;  /* 0x00000001e8937824 */ /* 0x040fe200010e06a9 */
[----:B-1----:R-:W-:Y:S02]  /*3de0*/  IADD3 R140, P1, R179, R134, RZ ;  /* 0x00000086b38c7210 */ /* 0x002fe40007f3e0ff */
[----:B------:R-:W-:Y:S02]  /*3df0*/  PRMT R188, RZ, 0x7610, R188 ;  /* 0x00007610ffbc7816 */ /* 0x000fe400000000bc */
[----:B------:R0:W2:Y:S01]  /*3e00*/  @!P0 LDG.E.U8 R189, desc[UR16][R146.64] ;  /* 0x0000001092bd8981 */ /* 0x0000a2000c1e1100 */
[----:B------:R-:W-:Y:S01]  /*3e10*/  IMAD.X R141, R232, 0x1, R159, P1 ;  /* 0x00000001e88d7824 */ /* 0x000fe200008e069f */
[----:B------:R-:W-:Y:S02]  /*3e20*/  PRMT R185, RZ, 0x7610, R185 ;  /* 0x00007610ffb97816 */ /* 0x000fe400000000b9 */
[----:B------:R1:W2:Y:S01]  /*3e30*/  @!P0 LDG.E.U8 R188, desc[UR16][R142.64] ;  /* 0x000000108ebc8981 */ /* 0x0002a2000c1e1100 */
[----:B------:R-:W-:-:S02]  /*3e40*/  PRMT R181, RZ, 0x7610, R181 ;  /* 0x00007610ffb57816 */ /* 0x000fc400000000b5 */
[----:B------:R-:W-:Y:S01]  /*3e50*/  PRMT R194, RZ, 0x7610, R194 ;  /* 0x00007610ffc27816 */ /* 0x000fe200000000c2 */
[----:B------:R3:W2:Y:S01]  /*3e60*/  @!P0 LDG.E.U8 R185, desc[UR16][R144.64] ;  /* 0x0000001090b98981 */ /* 0x0006a2000c1e1100 */
[----:B0-----:R-:W-:-:S03]  /*3e70*/  IADD3 R146, P1, R179, R130, RZ ;  /* 0x00000082b3927210 */ /* 0x001fc60007f3e0ff */
[----:B------:R0:W2:Y:S02]  /*3e80*/  @!P0 LDG.E.U8 R181, desc[UR16][R140.64] ;  /* 0x000000108cb58981 */ /* 0x0000a4000c1e1100 */
[C---:B------:R-:W-:Y:S01]  /*3e90*/  IMAD.X R147, R232.reuse, 0x1, R155, P1 ;  /* 0x00000001e8937824 */ /* 0x040fe200008e069b */
[C---:B-1----:R-:W-:Y:S01]  /*3ea0*/  IADD3 R142, P1, R179.reuse, R128, RZ ;  /* 0x00000080b38e7210 */ /* 0x042fe20007f3e0ff */
[----:B------:R1:W2:Y:S01]  /*3eb0*/  @!P0 LDG.E.U8 R194, desc[UR16][R148.64] ;  /* 0x0000001094c28981 */ /* 0x0002a2000c1e1100 */
[C---:B---3--:R-:W-:Y:S02]  /*3ec0*/  IADD3 R144, P2, R179.reuse, R138, RZ ;  /* 0x0000008ab3907210 */ /* 0x048fe40007f5e0ff */
[----:B------:R-:W-:Y:S01]  /*3ed0*/  PRMT R192, RZ, 0x7610, R192 ;  /* 0x00007610ffc07816 */ /* 0x000fe200000000c0 */
[C---:B------:R-:W-:Y:S01]  /*3ee0*/  IMAD.X R143, R232.reuse, 0x1, R153, P1 ;  /* 0x00000001e88f7824 */ /* 0x040fe200008e0699 */
[----:B------:R-:W-:Y:S01]  /*3ef0*/  SHF.R.S32.HI R184, RZ, 0x1f, R179 ;  /* 0x0000001fffb87819 */ /* 0x000fe200000114b3 */
[----:B------:R-:W-:Y:S01]  /*3f00*/  IMAD.X R145, R232, 0x1, R163, P2 ;  /* 0x00000001e8917824 */ /* 0x000fe200010e06a3 */
[----:B0-----:R-:W-:-:S02]  /*3f10*/  IADD3 R140, P1, R179, R108, RZ ;  /* 0x0000006cb38c7210 */ /* 0x001fc40007f3e0ff */
[----:B------:R-:W-:Y:S01]  /*3f20*/  PRMT R196, RZ, 0x7610, R196 ;  /* 0x00007610ffc47816 */ /* 0x000fe200000000c4 */
[----:B------:R0:W3:Y:S01]  /*3f30*/  @!P0 LDG.E.U8 R192, desc[UR16][R146.64] ;  /* 0x0000001092c08981 */ /* 0x0000e2000c1e1100 */
[----:B-1----:R-:W-:Y:S01]  /*3f40*/  IADD3 R148, P2, R179, R132, RZ ;  /* 0x00000084b3947210 */ /* 0x002fe20007f5e0ff */
[----:B------:R-:W-:-:S04]  /*3f50*/  IMAD.X R141, R184, 0x1, R121, P1 ;  /* 0x00000001b88d7824 */ /* 0x000fc800008e0679 */
[----:B------:R-:W-:Y:S01]  /*3f60*/  IMAD.X R149, R232, 0x1, R157, P2 ;  /* 0x00000001e8957824 */ /* 0x000fe200010e069d */
[----:B0-----:R-:W-:-:S04]  /*3f70*/  IADD3 R146, P1, R179, R110, RZ ;  /* 0x0000006eb3927210 */ /* 0x001fc80007f3e0ff */
[----:B------:R0:W2:Y:S01]  /*3f80*/  @!P0 LDG.E.U8 R196, desc[UR16][R148.64] ;  /* 0x0000001094c48981 */ /* 0x0000a2000c1e1100 */
[----:B------:R-:W-:Y:S02]  /*3f90*/  PRMT R232, RZ, 0x7610, R232 ;  /* 0x00007610ffe87816 */ /* 0x000fe400000000e8 */
[----:B------:R-:W-:Y:S01]  /*3fa0*/  PRMT R193, RZ, 0x7610, R193 ;  /* 0x00007610ffc17816 */ /* 0x000fe200000000c1 */
[----:B------:R-:W-:Y:S01]  /*3fb0*/  IMAD.X R147, R184, 0x1, R123, P1 ;  /* 0x00000001b8937824 */ /* 0x000fe200008e067b */
[----:B------:R-:W-:Y:S02]  /*3fc0*/  PRMT R187, RZ, 0x7610, R187 ;  /* 0x00007610ffbb7816 */ /* 0x000fe400000000bb */
[----:B------:R1:W3:Y:S01]  /*3fd0*/  @!P0 LDG.E.U8 R232, desc[UR16][R140.64] ;  /* 0x000000108ce88981 */ /* 0x0002e2000c1e1100 */
[----:B0-----:R-:W-:-:S03]  /*3fe0*/  IADD3 R148, P1, R179, R114, RZ ;  /* 0x00000072b3947210 */ /* 0x001fc60007f3e0ff */
[----:B------:R0:W3:Y:S01]  /*3ff0*/  @!P0 LDG.E.U8 R193, desc[UR16][R144.64] ;  /* 0x0000001090c18981 */ /* 0x0000e2000c1e1100 */
[----:B------:R-:W-:Y:S01]  /*4000*/  PRMT R197, RZ, 0x7610, R197 ;  /* 0x00007610ffc57816 */ /* 0x000fe200000000c5 */
[C---:B------:R-:W-:Y:S02]  /*4010*/  IMAD.X R149, R184.reuse, 0x1, R127, P1 ;  /* 0x00000001b8957824 */ /* 0x040fe400008e067f */
[----:B------:R4:W3:Y:S01]  /*4020*/  @!P0 LDG.E.U8 R187, desc[UR16][R142.64] ;  /* 0x000000108ebb8981 */ /* 0x0008e2000c1e1100 */
[C---:B-1----:R-:W-:Y:S02]  /*4030*/  IADD3 R140, P1, R179.reuse, R116, RZ ;  /* 0x00000074b38c7210 */ /* 0x042fe40007f3e0ff */
[----:B------:R-:W-:Y:S01]  /*4040*/  PRMT R233, RZ, 0x7610, R233 ;  /* 0x00007610ffe97816 */ /* 0x000fe200000000e9 */
[----:B------:R1:W3:Y:S01]  /*4050*/  @!P0 LDG.E.U8 R197, desc[UR16][R150.64] ;  /* 0x0000001096c58981 */ /* 0x0002e2000c1e1100 */
[----:B0-----:R-:W-:Y:S01]  /*4060*/  IADD3 R144, P2, R179, R106, RZ ;  /* 0x0000006ab3907210 */ /* 0x001fe20007f5e0ff */
[----:B------:R-:W-:Y:S01]  /*4070*/  IMAD.X R141, R184, 0x1, R129, P1 ;  /* 0x00000001b88d7824 */ /* 0x000fe200008e0681 */
[----:B------:R-:W-:-:S02]  /*4080*/  PRMT R234, RZ, 0x7610, R234 ;  /* 0x00007610ffea7816 */ /* 0x000fc400000000ea */
[----:B------:R0:W3:Y:S01]  /*4090*/  @!P0 LDG.E.U8 R233, desc[UR16][R146.64] ;  /* 0x0000001092e98981 */ /* 0x0000e2000c1e1100 */
[----:B------:R-:W-:Y:S01]  /*40a0*/  IMAD.X R145, R184, 0x1, R119, P2 ;  /* 0x00000001b8917824 */ /* 0x000fe200010e0677 */
[C---:B----4-:R-:W-:Y:S02]  /*40b0*/  IADD3 R142, P1, R179.reuse, R120, RZ ;  /* 0x00000078b38e7210 */ /* 0x050fe40007f3e0ff */
[----:B-1----:R-:W-:-:S03]  /*40c0*/  IADD3 R150, P2, R179, R112, RZ ;  /* 0x00000070b3967210 */ /* 0x002fc60007f5e0ff */
[C---:B------:R-:W-:Y:S02]  /*40d0*/  IMAD.X R143, R184.reuse, 0x1, R133, P1 ;  /* 0x00000001b88f7824 */ /* 0x040fe400008e0685 */
[C---:B------:R-:W-:Y:S01]  /*40e0*/  IMAD.X R151, R184.reuse, 0x1, R125, P2 ;  /* 0x00000001b8977824 */ /* 0x040fe200010e067d */
[----:B0-----:R-:W-:Y:S02]  /*40f0*/  IADD3 R146, P1, R179, R122, RZ ;  /* 0x0000007ab3927210 */ /* 0x001fe40007f3e0ff */
[----:B------:R-:W-:Y:S02]  /*4100*/  PRMT R237, RZ, 0x7610, R237 ;  /* 0x00007610ffed7816 */ /* 0x000fe400000000ed */
[----:B------:R0:W4:Y:S01]  /*4110*/  @!P0 LDG.E.U8 R234, desc[UR16][R150.64] ;  /* 0x0000001096ea8981 */ /* 0x000122000c1e1100 */
[----:B------:R-:W-:Y:S01]  /*4120*/  IMAD.X R147, R184, 0x1, R135, P1 ;  /* 0x00000001b8937824 */ /* 0x000fe200008e0687 */
[----:B------:R-:W-:Y:S02]  /*4130*/  PRMT R191, RZ, 0x7610, R191 ;  /* 0x00007610ffbf7816 */ /* 0x000fe400000000bf */
[----:B------:R1:W4:Y:S01]  /*4140*/  @!P0 LDG.E.U8 R237, desc[UR16][R140.64] ;  /* 0x000000108ced8981 */ /* 0x000322000c1e1100 */
[----:B------:R-:W-:-:S02]  /*4150*/  PRMT R238, RZ, 0x7610, R238 ;  /* 0x00007610ffee7816 */ /* 0x000fc400000000ee */
[----:B------:R-:W-:Y:S01]  /*4160*/  PRMT R235, RZ, 0x7610, R235 ;  /* 0x00007610ffeb7816 */ /* 0x000fe200000000eb */
[----:B------:R1:W4:Y:S01]  /*4170*/  @!P0 LDG.E.U8 R191, desc[UR16][R144.64] ;  /* 0x0000001090bf8981 */ /* 0x000322000c1e1100 */
[C---:B0-----:R-:W-:Y:S02]  /*4180*/  IADD3 R150, P1, R179.reuse, R126, RZ ;  /* 0x0000007eb3967210 */ /* 0x041fe40007f3e0ff */
[----:B------:R-:W-:Y:S01]  /*4190*/  PRMT R236, RZ, 0x7610, R236 ;  /* 0x00007610ffec7816 */ /* 0x000fe200000000ec */
[----:B------:R0:W4:Y:S02]  /*41a0*/  @!P0 LDG.E.U8 R238, desc[UR16][R142.64] ;  /* 0x000000108eee8981 */ /* 0x000124000c1e1100 */
[----:B------:R-:W-:Y:S01]  /*41b0*/  IMAD.X R151, R184, 0x1, R139, P1 ;  /* 0x00000001b8977824 */ /* 0x000fe200008e068b */
[C---:B-1----:R-:W-:Y:S01]  /*41c0*/  IADD3 R140, P1, R179.reuse, R105, RZ ;  /* 0x00000069b38c7210 */ /* 0x042fe20007f3e0ff */
[----:B------:R1:W4:Y:S01]  /*41d0*/  @!P0 LDG.E.U8 R235, desc[UR16][R148.64] ;  /* 0x0000001094eb8981 */ /* 0x000322000c1e1100 */
[----:B------:R-:W-:-:S03]  /*41e0*/  IADD3 R144, P2, R179, R118, RZ ;  /* 0x00000076b3907210 */ /* 0x000fc60007f5e0ff */
[C---:B------:R-:W-:Y:S02]  /*41f0*/  IMAD.X R141, R184.reuse, 0x1, R117, P1 ;  /* 0x00000001b88d7824 */ /* 0x040fe400008e0675 */
[C---:B------:R-:W-:Y:S01]  /*4200*/  IMAD.X R145, R184.reuse, 0x1, R131, P2 ;  /* 0x00000001b8917824 */ /* 0x040fe200010e0683 */
[C---:B0-----:R-:W-:Y:S02]  /*4210*/  IADD3 R142, P1, R179.reuse, R104, RZ ;  /* 0x00000068b38e7210 */ /* 0x041fe40007f3e0ff */
[----:B-1----:R-:W-:Y:S02]  /*4220*/  IADD3 R148, P2, R179, R124, RZ ;  /* 0x0000007cb3947210 */ /* 0x002fe40007f5e0ff */
[----:B------:R0:W4:Y:S01]  /*4230*/  @!P0 LDG.E.U8 R236, desc[UR16][R144.64] ;  /* 0x0000001090ec8981 */ /* 0x000122000c1e1100 */
[----:B------:R-:W-:Y:S01]  /*4240*/  PRMT R240, RZ, 0x7610, R240 ;  /* 0x00007610fff07816 */ /* 0x000fe200000000f0 */
[C---:B------:R-:W-:Y:S02]  /*4250*/  IMAD.X R143, R184.reuse, 0x1, R115, P1 ;  /* 0x00000001b88f7824 */ /* 0x040fe400008e0673 */
[----:B------:R-:W-:Y:S01]  /*4260*/  IMAD.X R149, R184, 0x1, R137, P2 ;  /* 0x00000001b8957824 */ /* 0x000fe200010e0689 */
[----:B------:R-:W-:-:S04]  /*4270*/  PRMT R239, RZ, 0x7610, R239 ;  /* 0x00007610ffef7816 */ /* 0x000fc800000000ef */
[----:B------:R1:W4:Y:S01]  /*4280*/  @!P0 LDG.E.U8 R240, desc[UR16][R148.64] ;  /* 0x0000001094f08981 */ /* 0x000322000c1e1100 */
[C---:B0-----:R-:W-:Y:S02]  /*4290*/  IADD3 R144, P1, R179.reuse, R103, RZ ;  /* 0x00000067b3907210 */ /* 0x041fe40007f3e0ff */
[----:B------:R-:W-:Y:S01]  /*42a0*/  PRMT R242, RZ, 0x7610, R242 ;  /* 0x00007610fff27816 */ /* 0x000fe200000000f2 */
[----:B------:R0:W4:Y:S02]  /*42b0*/  @!P0 LDG.E.U8 R239, desc[UR16][R146.64] ;  /* 0x0000001092ef8981 */ /* 0x000124000c1e1100 */
[----:B------:R-:W-:Y:S01]  /*42c0*/  IMAD.X R145, R184, 0x1, R113, P1 ;  /* 0x00000001b8917824 */ /* 0x000fe200008e0671 */
[----:B------:R-:W-:Y:S02]  /*42d0*/  PRMT R241, RZ, 0x7610, R241 ;  /* 0x00007610fff17816 */ /* 0x000fe400000000f1 */
[----:B------:R-:W-:Y:S01]  /*42e0*/  PRMT R243, RZ, 0x7610, R243 ;  /* 0x00007610fff37816 */ /* 0x000fe200000000f3 */
[----:B------:R0:W4:Y:S01]  /*42f0*/  @!P0 LDG.E.U8 R242, desc[UR16][R140.64] ;  /* 0x000000108cf28981 */ /* 0x000122000c1e1100 */
[----:B-1----:R-:W-:-:S02]  /*4300*/  IADD3 R148, P1, R179, R102, RZ ;  /* 0x00000066b3947210 */ /* 0x002fc40007f3e0ff */
[----:B------:R-:W-:Y:S01]  /*4310*/  PRMT R244, RZ, 0x7610, R244 ;  /* 0x00007610fff47816 */ /* 0x000fe200000000f4 */
[----:B------:R1:W4:Y:S02]  /*4320*/  @!P0 LDG.E.U8 R241, desc[UR16][R150.64] ;  /* 0x0000001096f18981 */ /* 0x000324000c1e1100 */
[C---:B------:R-:W-:Y:S01]  /*4330*/  IMAD.X R149, R184.reuse, 0x1, R111, P1 ;  /* 0x00000001b8957824 */ /* 0x040fe200008e066f */
[C---:B0-----:R-:W-:Y:S01]  /*4340*/  IADD3 R146, P1, R179.reuse, R101, RZ ;  /* 0x00000065b3927210 */ /* 0x041fe20007f3e0ff */
[----:B------:R0:W4:Y:S04]  /*4350*/  @!P0 LDG.E.U8 R243, desc[UR16][R142.64] ;  /* 0x000000108ef38981 */ /* 0x000128000c1e1100 */
[----:B------:R-:W-:Y:S01]  /*4360*/  IMAD.X R147, R184, 0x1, R109, P1 ;  /* 0x00000001b8937824 */ /* 0x000fe200008e066d */
[----:B------:R-:W-:Y:S01]  /*4370*/  IADD3 R140, P1, R179, R69, RZ ;  /* 0x00000045b38c7210 */ /* 0x000fe20007f3e0ff */
[----:B------:R0:W4:Y:S01]  /*4380*/  @!P0 LDG.E.U8 R244, desc[UR16][R144.64] ;  /* 0x0000001090f48981 */ /* 0x000122000c1e1100 */
[----:B-1----:R-:W-:-:S02]  /*4390*/  PRMT R150, RZ, 0x7610, R150 ;  /* 0x00007610ff967816 */ /* 0x002fc40000000096 */
[----:B------:R-:W-:Y:S01]  /*43a0*/  PRMT R151, RZ, 0x7610, R151 ;  /* 0x00007610ff977816 */ /* 0x000fe20000000097 */
[----:B------:R-:W-:Y:S01]  /*43b0*/  IMAD.X R141, R184, 0x1, R107, P1 ;  /* 0x00000001b88d7824 */ /* 0x000fe200008e066b */
[----:B0-----:R-:W-:Y:S02]  /*43c0*/  PRMT R142, RZ, 0x7610, R142 ;  /* 0x00007610ff8e7816 */ /* 0x001fe4000000008e */
[----:B------:R-:W4:Y:S04]  /*43d0*/  @!P0 LDG.E.U8 R150, desc[UR16][R148.64] ;  /* 0x0000001094968981 */ /* 0x000f28000c1e1100 */
[----:B------:R-:W4:Y:S04]  /*43e0*/  @!P0 LDG.E.U8 R151, desc[UR16][R146.64] ;  /* 0x0000001092978981 */ /* 0x000f28000c1e1100 */
[----:B------:R0:W4:Y:S01]  /*43f0*/  @!P0 LDG.E.U8 R142, desc[UR16][R140.64] ;  /* 0x000000108c8e8981 */ /* 0x000122000c1e1100 */
[----:B------:R-:W-:-:S02]  /*4400*/  IMAD.SHL.U32 R143, R0, 0x40, RZ ;  /* 0x00000040008f7824 */ /* 0x000fc400078e00ff */
[----:B------:R-:W-:-:S03]  /*4410*/  IMAD.SHL.U32 R144, R0, 0x8, RZ ;  /* 0x0000000800907824 */ /* 0x000fc600078e00ff */
[----:B------:R-:W-:-:S04]  /*4420*/  LOP3.LUT R143, R143, 0xfc0, RZ, 0xc0, !PT ;  /* 0x00000fc08f8f7812 */ /* 0x000fc800078ec0ff */
[----:B------:R-:W-:-:S04]  /*4430*/  LOP3.LUT R144, R143, 0x30, R144, 0xf8, !PT ;  /* 0x000000308f907812 */ /* 0x000fc800078ef890 */
[----:B------:R-:W-:-:S04]  /*4440*/  LOP3.LUT R231, R144, R231, RZ, 0xfc, !PT ;  /* 0x000000e790e77212 */ /* 0x000fc800078efcff */
[C---:B------:R-:W-:Y:S02]  /*4450*/  LOP3.LUT R144, R231.reuse, 0x10, RZ, 0x3c, !PT ;  /* 0x00000010e7907812 */ /* 0x040fe400078e3cff */
[----:B0-----:R-:W-:Y:S01]  /*4460*/  LOP3.LUT R140, R231, 0x20, RZ, 0x3c, !PT ;  /* 0x00000020e78c7812 */ /* 0x001fe200078e3cff */
[----:B------:R-:W-:Y:S01]  /*4470*/  STS.U8 [R231+UR10], R212 ;  /* 0x000000d4e7007988 */ /* 0x000fe2000800000a */
[----:B------:R-:W-:-:S03]  /*4480*/  LOP3.LUT R141, R0, 0x7f, RZ, 0xc0, !PT ;  /* 0x0000007f008d7812 */ /* 0x000fc600078ec0ff */
[----:B------:R-:W-:Y:S04]  /*4490*/  STS.U8 [R231+UR10+0x2], R230 ;  /* 0x000002e6e7007988 */ /* 0x000fe8000800000a */
[----:B------:R-:W-:Y:S04]  /*44a0*/  STS.U8 [R231+UR10+0x4], R229 ;  /* 0x000004e5e7007988 */ /* 0x000fe8000800000a */
[----:B-----5:R-:W-:Y:S04]  /*44b0*/  STS.U8 [R231+UR10+0x6], R228 ;  /* 0x000006e4e7007988 */ /* 0x020fe8000800000a */
[----:B------:R-:W-:Y:S04]  /*44c0*/  STS.U8 [R231+UR10+0x8], R218 ;  /* 0x000008dae7007988 */ /* 0x000fe8000800000a */
[----:B------:R-:W-:Y:S04]  /*44d0*/  STS.U8 [R231+UR10+0xa], R227 ;  /* 0x00000ae3e7007988 */ /* 0x000fe8000800000a */
[----:B------:R-:W-:Y:S04]  /*44e0*/  STS.U8 [R231+UR10+0xc], R226 ;  /* 0x00000ce2e7007988 */ /* 0x000fe8000800000a */
[----:B------:R0:W-:Y:S01]  /*44f0*/  STS.U8 [R231+UR10+0xe], R225 ;  /* 0x00000ee1e7007988 */ /* 0x0001e2000800000a */
[----:B------:R-:W-:-:S03]  /*4500*/  LOP3.LUT R143, R141, 0x20, RZ, 0x3c, !PT ;  /* 0x000000208d8f7812 */ /* 0x000fc600078e3cff */
[----:B------:R-:W-:Y:S04]  /*4510*/  STS.U8 [R144+UR10], R224 ;  /* 0x000000e090007988 */ /* 0x000fe8000800000a */
[----:B------:R-:W-:Y:S01]  /*4520*/  STS.U8 [R144+UR10+0x2], R223 ;  /* 0x000002df90007988 */ /* 0x000fe2000800000a */
[----:B0-----:R-:W-:-:S03]  /*4530*/  LOP3.LUT R231, R231, 0x30, RZ, 0x3c, !PT ;  /* 0x00000030e7e77812 */ /* 0x001fc600078e3cff */
[----:B------:R-:W-:Y:S04]  /*4540*/  STS.U8 [R144+UR10+0x4], R222 ;  /* 0x000004de90007988 */ /* 0x000fe8000800000a */
[----:B------:R-:W-:Y:S04]  /*4550*/  STS.U8 [R144+UR10+0x6], R221 ;  /* 0x000006dd90007988 */ /* 0x000fe8000800000a */
[----:B------:R-:W-:Y:S04]  /*4560*/  STS.U8 [R144+UR10+0x8], R209 ;  /* 0x000008d190007988 */ /* 0x000fe8000800000a */
[----:B------:R-:W-:Y:S04]  /*4570*/  STS.U8 [R144+UR10+0xa], R220 ;  /* 0x00000adc90007988 */ /* 0x000fe8000800000a */
[----:B------:R-:W-:Y:S04]  /*4580*/  STS.U8 [R144+UR10+0xc], R219 ;  /* 0x00000cdb90007988 */ /* 0x000fe8000800000a */
[----:B------:R0:W-:Y:S04]  /*4590*/  STS.U8 [R144+UR10+0xe], R217 ;  /* 0x00000ed990007988 */ /* 0x0001e8000800000a */
[----:B------:R-:W-:Y:S04]  /*45a0*/  STS.U8 [R140+UR10], R216 ;  /* 0x000000d88c007988 */ /* 0x000fe8000800000a */
[----:B------:R-:W-:Y:S04]  /*45b0*/  STS.U8 [R140+UR10+0x2], R215 ;  /* 0x000002d78c007988 */ /* 0x000fe8000800000a */
[----:B------:R-:W-:Y:S01]  /*45c0*/  STS.U8 [R140+UR10+0x4], R214 ;  /* 0x000004d68c007988 */ /* 0x000fe2000800000a */
[----:B0-----:R-:W-:-:S03]  /*45d0*/  LOP3.LUT R144, R141, 0x30, RZ, 0x3c, !PT ;  /* 0x000000308d907812 */ /* 0x001fc600078e3cff */
[----:B------:R-:W-:Y:S04]  /*45e0*/  STS.U8 [R140+UR10+0x6], R213 ;  /* 0x000006d58c007988 */ /* 0x000fe8000800000a */
[----:B------:R-:W-:Y:S04]  /*45f0*/  STS.U8 [R140+UR10+0x8], R201 ;  /* 0x000008c98c007988 */ /* 0x000fe8000800000a */
[----:B------:R-:W-:Y:S04]  /*4600*/  STS.U8 [R140+UR10+0xa], R211 ;  /* 0x00000ad38c007988 */ /* 0x000fe8000800000a */
[----:B------:R-:W-:Y:S04]  /*4610*/  STS.U8 [R140+UR10+0xc], R210 ;  /* 0x00000cd28c007988 */ /* 0x000fe8000800000a */
[----:B------:R0:W-:Y:S04]  /*4620*/  STS.U8 [R140+UR10+0xe], R208 ;  /* 0x00000ed08c007988 */ /* 0x0001e8000800000a */
[----:B------:R1:W-:Y:S01]  /*4630*/  STS.U8 [R231+UR10], R207 ;  /* 0x000000cfe7007988 */ /* 0x0003e2000800000a */
[----:B0-----:R-:W-:-:S03]  /*4640*/  LOP3.LUT R140, R141, 0x10, RZ, 0x3c, !PT ;  /* 0x000000108d8c7812 */ /* 0x001fc600078e3cff */
[----:B------:R1:W-:Y:S04]  /*4650*/  STS.U8 [R231+UR10+0x2], R206 ;  /* 0x000002cee7007988 */ /* 0x0003e8000800000a */
        /* <DEDUP_REMOVED lines=8> */
[----:B--2---:R1:W-:Y:S04]  /*46e0*/  STS.U8 [R141+UR10+0x1600], R196 ;  /* 0x001600c48d007988 */ /* 0x0043e8000800000a */
[----:B---3--:R1:W-:Y:S04]  /*46f0*/  STS.U8 [R141+UR10+0x1c00], R232 ;  /* 0x001c00e88d007988 */ /* 0x0083e8000800000a */
[----:B------:R1:W-:Y:S04]  /*4700*/  STS.U8 [R141+UR10+0x1400], R197 ;  /* 0x001400c58d007988 */ /* 0x0003e8000800000a */
[----:B----4-:R1:W-:Y:S04]  /*4710*/  STS.U8 [R141+UR10+0x1a00], R237 ;  /* 0x001a00ed8d007988 */ /* 0x0103e8000800000a */
        /* <DEDUP_REMOVED lines=25> */
[----:B------:R1:W-:Y:S01]  /*48b0*/  STS.U8 [R144+UR10+0x1f80], R142 ;  /* 0x001f808e90007988 */ /* 0x0003e2000800000a */
[----:B------:R0:W-:Y:S06]  /*48c0*/  MEMBAR.ALL.CTA ;  /* 0x0000000000007992 */ /* 0x0001ec0000008000 */
[----:B0-----:R-:W0:Y:S02]  /*48d0*/  FENCE.VIEW.ASYNC.S ;  /* 0x00000000000073c6 */ /* 0x001e240000000000 */
[----:B0-----:R-:W-:Y:S06]  /*48e0*/  BAR.SYNC.DEFER_BLOCKING 0x0 ;  /* 0x0000000000007b1d */ /* 0x001fec0000010000 */
[----:B------:R-:W-:Y:S01]  /*48f0*/  UMOV UR20, UR4 ;  /* 0x0000000400147c82 */ /* 0x000fe20008000000 */
[----:B------:R-:W-:Y:S01]  /*4900*/  UMOV UR21, 0x80000020 ;  /* 0x8000002000157882 */ /* 0x000fe20000000000 */
[----:B------:R-:W-:Y:S01]  /*4910*/  UMOV UR22, UR6 ;  /* 0x0000000600167c82 */ /* 0x000fe20008000000 */
[----:B------:R-:W-:Y:S01]  /*4920*/  UMOV UR23, 0x80000020 ;  /* 0x8000002000177882 */ /* 0x000fe20000000000 */
[----:B------:R-:W-:-:S06]  /*4930*/  WARPGROUP.ARRIVE ;  /* 0x00000000000079c5 */ /* 0x000fcc0000000000 */
[----:B------:R-:W-:Y:S01]  /*4940*/  QGMMA.64x64x32.F32.E4M3.E4M3 R24, gdesc[UR20], R24 ;  /* 0x00e00000141879f3 */ /* 0x000fe20008700818 */
[----:B------:R-:W-:Y:S02]  /*4950*/  USHF.R.S32.HI UR8, URZ, 0x1f, UR18 ;  /* 0x0000001f3f087899 */ /* 0x000fe40008011412 */
[----:B------:R-:W-:-:S04]  /*4960*/  IADD3 R105, P5, R105, UR18, RZ ;  /* 0x0000001269697c10 */ /* 0x000fc8000ffbe0ff */
[----:B------:R-:W-:Y:S02]  /*4970*/  IADD3.X R117, R117, UR8, RZ, P5, !PT ;  /* 0x0000000875757c10 */ /* 0x000fe4000affe4ff */
[----:B------:R-:W-:Y:S02]  /*4980*/  IADD3 R118, P5, R118, UR18, RZ ;  /* 0x0000001276767c10 */ /* 0x000fe4000ffbe0ff */
[----:B------:R-:W-:Y:S02]  /*4990*/  IADD3 R69, P0, R69, UR18, RZ ;  /* 0x0000001245457c10 */ /* 0x000fe4000ff1e0ff */
[----:B------:R-:W-:Y:S02]  /*49a0*/  IADD3 R101, P1, R101, UR18, RZ ;  /* 0x0000001265657c10 */ /* 0x000fe4000ff3e0ff */
[----:B------:R-:W-:Y:S02]  /*49b0*/  IADD3 R102, P2, R102, UR18, RZ ;  /* 0x0000001266667c10 */ /* 0x000fe4000ff5e0ff */
[----:B------:R-:W-:-:S02]  /*49c0*/  IADD3 R103, P3, R103, UR18, RZ ;  /* 0x0000001267677c10 */ /* 0x000fc4000ff7e0ff */
[----:B------:R-:W-:Y:S02]  /*49d0*/  IADD3.X R131, R131, UR8, RZ, P5, !PT ;  /* 0x0000000883837c10 */ /* 0x000fe4000affe4ff */
[----:B------:R-:W-:Y:S01]  /*49e0*/  IADD3 R132, P5, R132, UR18, RZ ;  /* 0x0000001284847c10 */ /* 0x000fe2000ffbe0ff */
[----:B------:R-:W-:Y:S01]  /*49f0*/  QGMMA.64x64x32.F32.E4M3.E4M3 R24, gdesc[UR12], R24, gsb0 ;  /* 0x00e000000c1879f3 */ /* 0x000fe20008000818 */
[----:B------:R-:W-:Y:S02]  /*4a00*/  IADD3 R104, P4, R104, UR18, RZ ;  /* 0x0000001268687c10 */ /* 0x000fe4000ff9e0ff */
[----:B------:R-:W-:Y:S02]  /*4a10*/  IADD3.X R107, R107, UR8, RZ, P0, !PT ;  /* 0x000000086b6b7c10 */ /* 0x000fe400087fe4ff */
[----:B------:R-:W-:Y:S02]  /*4a20*/  IADD3.X R109, R109, UR8, RZ, P1, !PT ;  /* 0x000000086d6d7c10 */ /* 0x000fe40008ffe4ff */
[----:B------:R-:W-:-:S02]  /*4a30*/  IADD3.X R111, R111, UR8, RZ, P2, !PT ;  /* 0x000000086f6f7c10 */ /* 0x000fc400097fe4ff */
[----:B------:R-:W-:Y:S02]  /*4a40*/  IADD3.X R113, R113, UR8, RZ, P3, !PT ;  /* 0x0000000871717c10 */ /* 0x000fe40009ffe4ff */
[----:B------:R-:W-:Y:S02]  /*4a50*/  IADD3 R106, P6, R106, UR18, RZ ;  /* 0x000000126a6a7c10 */ /* 0x000fe4000ffde0ff */
[----:B------:R-:W-:Y:S02]  /*4a60*/  IADD3 R108, P0, R108, UR18, RZ ;  /* 0x000000126c6c7c10 */ /* 0x000fe4000ff1e0ff */
[----:B------:R-:W-:Y:S02]  /*4a70*/  IADD3 R110, P1, R110, UR18, RZ ;  /* 0x000000126e6e7c10 */ /* 0x000fe4000ff3e0ff */
[----:B------:R-:W-:Y:S02]  /*4a80*/  IADD3 R112, P2, R112, UR18, RZ ;  /* 0x0000001270707c10 */ /* 0x000fe4000ff5e0ff */
[----:B------:R-:W-:Y:S01]  /*4a90*/  IADD3 R114, P3, R114, UR18, RZ ;  /* 0x0000001272727c10 */ /* 0x000fe2000ff7e0ff */
[----:B------:R-:W-:Y:S01]  /*4aa0*/  VIADD R178, R178, 0xffffffff ;  /* 0xffffffffb2b27836 */ /* 0x000fe20000000000 */
[----:B------:R-:W-:-:S02]  /*4ab0*/  IADD3.X R157, R157, UR8, RZ, P5, !PT ;  /* 0x000000089d9d7c10 */ /* 0x000fc4000affe4ff */
[----:B------:R-:W-:Y:S02]  /*4ac0*/  IADD3.X R115, R115, UR8, RZ, P4, !PT ;  /* 0x0000000873737c10 */ /* 0x000fe4000a7fe4ff */
[----:B------:R-:W-:Y:S02]  /*4ad0*/  IADD3 R158, P5, R158, UR18, RZ ;  /* 0x000000129e9e7c10 */ /* 0x000fe4000ffbe0ff */
[----:B------:R-:W-:Y:S02]  /*4ae0*/  IADD3 R116, P4, R116, UR18, RZ ;  /* 0x0000001274747c10 */ /* 0x000fe4000ff9e0ff */
[----:B------:R-:W-:Y:S02]  /*4af0*/  IADD3.X R119, R119, UR8, RZ, P6, !PT ;  /* 0x0000000877777c10 */ /* 0x000fe4000b7fe4ff */
[----:B------:R-:W-:Y:S02]  /*4b00*/  IADD3.X R121, R121, UR8, RZ, P0, !PT ;  /* 0x0000000879797c10 */ /* 0x000fe400087fe4ff */
[----:B------:R-:W-:-:S02]  /*4b10*/  IADD3.X R123, R123, UR8, RZ, P1, !PT ;  /* 0x000000087b7b7c10 */ /* 0x000fc40008ffe4ff */
[----:B------:R-:W-:Y:S02]  /*4b20*/  IADD3.X R125, R125, UR8, RZ, P2, !PT ;  /* 0x000000087d7d7c10 */ /* 0x000fe400097fe4ff */
[----:B------:R-:W-:Y:S02]  /*4b30*/  IADD3.X R127, R127, UR8, RZ, P3, !PT ;  /* 0x000000087f7f7c10 */ /* 0x000fe40009ffe4ff */
[----:B------:R-:W-:Y:S02]  /*4b40*/  IADD3 R120, P6, R120, UR18, RZ ;  /* 0x0000001278787c10 */ /* 0x000fe4000ffde0ff */
[----:B------:R-:W-:Y:S02]  /*4b50*/  IADD3 R122, P0, R122, UR18, RZ ;  /* 0x000000127a7a7c10 */ /* 0x000fe4000ff1e0ff */
[----:B------:R-:W-:Y:S02]  /*4b60*/  IADD3 R124, P1, R124, UR18, RZ ;  /* 0x000000127c7c7c10 */ /* 0x000fe4000ff3e0ff */
[----:B------:R-:W-:-:S02]  /*4b70*/  IADD3 R126, P2, R126, UR18, RZ ;  /* 0x000000127e7e7c10 */ /* 0x000fc4000ff5e0ff */
[----:B------:R-:W-:Y:S02]  /*4b80*/  IADD3 R128, P3, R128, UR18, RZ ;  /* 0x0000001280807c10 */ /* 0x000fe4000ff7e0ff */
[----:B------:R-:W-:Y:S02]  /*4b90*/  IADD3.X R170, R170, UR8, RZ, P5, !PT ;  /* 0x00000008aaaa7c10 */ /* 0x000fe4000affe4ff */
[----:B------:R-:W-:Y:S02]  /*4ba0*/  IADD3.X R129, R129, UR8, RZ, P4, !PT ;  /* 0x0000000881817c10 */ /* 0x000fe4000a7fe4ff */
[----:B------:R-:W-:Y:S02]  /*4bb0*/  ISETP.NE.U32.AND P5, PT, R178, RZ, PT ;  /* 0x000000ffb200720c */ /* 0x000fe40003fa5070 */
[----:B------:R-:W-:Y:S02]  /*4bc0*/  IADD3 R130, P4, R130, UR18, RZ ;  /* 0x0000001282827c10 */ /* 0x000fe4000ff9e0ff */
[----:B------:R-:W-:-:S02]  /*4bd0*/  IADD3.X R133, R133, UR8, RZ, P6, !PT ;  /* 0x0000000885857c10 */ /* 0x000fc4000b7fe4ff */
[----:B------:R-:W-:Y:S02]  /*4be0*/  IADD3.X R135, R135, UR8, RZ, P0, !PT ;  /* 0x0000000887877c10 */ /* 0x000fe400087fe4ff */
[----:B------:R-:W-:Y:S02]  /*4bf0*/  IADD3.X R137, R137, UR8, RZ, P1, !PT ;  /* 0x0000000889897c10 */ /* 0x000fe40008ffe4ff */
[----:B------:R-:W-:Y:S02]  /*4c00*/  IADD3.X R139, R139, UR8, RZ, P2, !PT ;  /* 0x000000088b8b7c10 */ /* 0x000fe400097fe4ff */
[----:B------:R-:W-:Y:S02]  /*4c10*/  IADD3.X R153, R153, UR8, RZ, P3, !PT ;  /* 0x0000000899997c10 */ /* 0x000fe40009ffe4ff */
[----:B------:R-:W-:Y:S02]  /*4c20*/  IADD3 R134, P6, R134, UR18, RZ ;  /* 0x0000001286867c10 */ /* 0x000fe4000ffde0ff */
[----:B------:R-:W-:-:S02]  /*4c30*/  IADD3 R136, P0, R136, UR18, RZ ;  /* 0x0000001288887c10 */ /* 0x000fc4000ff1e0ff */
[----:B------:R-:W-:Y:S02]  /*4c40*/  IADD3 R138, P1, R138, UR18, RZ ;  /* 0x000000128a8a7c10 */ /* 0x000fe4000ff3e0ff */
[----:B------:R-:W-:Y:S02]  /*4c50*/  IADD3 R152, P2, R152, UR18, RZ ;  /* 0x0000001298987c10 */ /* 0x000fe4000ff5e0ff */
[----:B------:R-:W-:Y:S02]  /*4c60*/  IADD3 R154, P3, R154, UR18, RZ ;  /* 0x000000129a9a7c10 */ /* 0x000fe4000ff7e0ff */
[----:B------:R-:W-:Y:S02]  /*4c70*/  IADD3.X R155, R155, UR8, RZ, P4, !PT ;  /* 0x000000089b9b7c10 */ /* 0x000fe4000a7fe4ff */
        /* <DEDUP_REMOVED lines=11> */
[----:B------:R-:W-:Y:S01]  /*4d30*/  IADD3.X R169, R169, UR8, RZ, P4, !PT ;  /* 0x00000008a9a97c10 */ /* 0x000fe2000a7fe4ff */
[----:B------:R-:W-:Y:S01]  /*4d40*/  UIADD3 UR11, UR11, -0x40, URZ ;  /* 0xffffffc00b0b7890 */ /* 0x000fe2000fffe03f */
[----:B------:R-:W-:Y:S01]  /*4d50*/  IADD3 R171, P4, R70, R171, RZ ;  /* 0x000000ab46ab7210 */ /* 0x000fe20007f9e0ff */
[----:B------:R-:W-:Y:S02]  /*4d60*/  WARPGROUP.DEPBAR.LE gsb0, 0x0 ;  /* 0x00008000000079c5 */ /* 0x000fe40000010000 */
[----:B------:R-:W-:-:S02]  /*4d70*/  IADD3.X R172, R172, UR8, RZ, P6, !PT ;  /* 0x00000008acac7c10 */ /* 0x000fc4000b7fe4ff */
[----:B------:R-:W-:Y:S02]  /*4d80*/  IADD3.X R173, R173, UR8, RZ, P0, !PT ;  /* 0x00000008adad7c10 */ /* 0x000fe400087fe4ff */
[----:B------:R-:W-:Y:S02]  /*4d90*/  IADD3.X R174, R174, UR8, RZ, P1, !PT ;  /* 0x00000008aeae7c10 */ /* 0x000fe40008ffe4ff */
[----:B------:R-:W-:Y:S02]  /*4da0*/  IADD3.X R175, R175, UR8, RZ, P2, !PT ;  /* 0x00000008afaf7c10 */ /* 0x000fe400097fe4ff */
[----:B------:R-:W-:Y:S02]  /*4db0*/  IADD3.X R176, R176, UR8, RZ, P3, !PT ;  /* 0x00000008b0b07c10 */ /* 0x000fe40009ffe4ff */
[----:B------:R-:W-:Y:S01]  /*4dc0*/  LEA.HI.X.SX32 R177, R70, R177, 0x1, P4 ;  /* 0x000000b146b17211 */ /* 0x000fe200020f0eff */
[----:B-1----:R-:W-:Y:S06]  /*4dd0*/  @P5 BRA `(.L_x_2) ;  /* 0xffffffe000705947 */ /* 0x002fec000383ffff */
.L_x_1:
[----:B------:R-:W-:Y:S01]  /*4de0*/  F2FP.SATFINITE.E4M3.F32.PACK_AB_MERGE_C R24, R25, R24, RZ ;  /* 0x000000181918723e */ /* 0x000fe200048070ff */
[----:B------:R-:W-:Y:S01]  /*4df0*/  BAR.SYNC.DEFER_BLOCKING 0x0 ;  /* 0x0000000000007b1d */ /* 0x000fe20000010000 */
[----:B------:R-:W-:Y:S01]  /*4e00*/  F2FP.SATFINITE.E4M3.F32.PACK_AB_MERGE_C R26, R27, R26, RZ ;  /* 0x0000001a1b1a723e */ /* 0x000fe200048070ff */
[C---:B------:R-:W-:Y:S01]  /*4e10*/  IMAD.SHL.U32 R27, R0.reuse, 0x10, RZ ;  /* 0x00000010001b7824 */ /* 0x040fe200078e00ff */
[----:B------:R-:W-:Y:S01]  /*4e20*/  F2FP.SATFINITE.E4M3.F32.PACK_AB_MERGE_C R28, R29, R28, RZ ;  /* 0x0000001c1d1c723e */ /* 0x000fe200048070ff */
[----:B------:R-:W-:Y:S01]  /*4e30*/  IMAD.SHL.U32 R0, R0, 0x200, RZ ;  /* 0x0000020000007824 */ /* 0x000fe200078e00ff */
[----:B------:R-:W-:Y:S01]  /*4e40*/  F2FP.SATFINITE.E4M3.F32.PACK_AB_MERGE_C R30, R31, R30, RZ ;  /* 0x0000001e1f1e723e */ /* 0x000fe200048070ff */
[----:B------:R-:W-:Y:S01]  /*4e50*/  ULDC.64 UR6, c[0x0][0x228] ;  /* 0x00008a0000067ab9 */ /* 0x000fe20000000a00 */
[----:B------:R-:W-:Y:S01]  /*4e60*/  LOP3.LUT R24, R24, 0xffff, RZ, 0xc0, !PT ;  /* 0x0000ffff18187812 */ /* 0x000fe200078ec0ff */
[----:B------:R-:W-:Y:S01]  /*4e70*/  ULDC UR4, c[0x0][0x244] ;  /* 0x0000910000047ab9 */ /* 0x000fe20000000800 */
[----:B------:R-:W-:-:S02]  /*4e80*/  LOP3.LUT R31, R28, 0xffff, RZ, 0xc0, !PT ;  /* 0x0000ffff1c1f7812 */ /* 0x000fc400078ec0ff */
[----:B------:R-:W-:Y:S02]  /*4e90*/  F2FP.SATFINITE.E4M3.F32.PACK_AB_MERGE_C R34, R35, R34, RZ ;  /* 0x000000222322723e */ /* 0x000fe400048070ff */
[----:B------:R-:W-:Y:S02]  /*4ea0*/  LOP3.LUT R35, R26, 0xffff, RZ, 0xc0, !PT ;  /* 0x0000ffff1a237812 */ /* 0x000fe400078ec0ff */
[----:B------:R-:W-:Y:S02]  /*4eb0*/  LOP3.LUT R26, R0, 0x1000, RZ, 0xc0, !PT ;  /* 0x00001000001a7812 */ /* 0x000fe400078ec0ff */
[----:B------:R-:W-:Y:S02]  /*4ec0*/  SHF.R.U32.HI R0, RZ, 0x8, R24 ;  /* 0x00000008ff007819 */ /* 0x000fe40000011618 */
[--C-:B------:R-:W-:Y:S02]  /*4ed0*/  PRMT R29, R24, 0x3340, R31.reuse ;  /* 0x00003340181d7816 */ /* 0x100fe4000000001f */
[----:B------:R-:W-:-:S02]  /*4ee0*/  SHF.R.U32.HI R24, RZ, 0x8, R31 ;  /* 0x00000008ff187819 */ /* 0x000fc4000001161f */
[----:B------:R-:W-:Y:S02]  /*4ef0*/  F2FP.SATFINITE.E4M3.F32.PACK_AB_MERGE_C R32, R33, R32, RZ ;  /* 0x000000202120723e */ /* 0x000fe400048070ff */
[----:B------:R-:W-:Y:S02]  /*4f00*/  LOP3.LUT R24, R24, 0xffff, RZ, 0xc0, !PT ;  /* 0x0000ffff18187812 */ /* 0x000fe400078ec0ff */
[----:B------:R-:W-:Y:S02]  /*4f10*/  LOP3.LUT R31, R0, 0xffff, RZ, 0xc0, !PT ;  /* 0x0000ffff001f7812 */ /* 0x000fe400078ec0ff */
[----:B------:R-:W-:Y:S02]  /*4f20*/  LOP3.LUT R70, R30, 0xffff, RZ, 0xc0, !PT ;  /* 0x0000ffff1e467812 */ /* 0x000fe400078ec0ff */
[----:B------:R-:W-:Y:S02]  /*4f30*/  LOP3.LUT R25, R27, 0x70, RZ, 0xc0, !PT ;  /* 0x000000701b197812 */ /* 0x000fe400078ec0ff */
[----:B------:R-:W-:-:S02]  /*4f40*/  LOP3.LUT R72, R32, 0xffff, RZ, 0xc0, !PT ;  /* 0x0000ffff20487812 */ /* 0x000fc400078ec0ff */
[----:B------:R-:W-:Y:S02]  /*4f50*/  LOP3.LUT R34, R34, 0xffff, RZ, 0xc0, !PT ;  /* 0x0000ffff22227812 */ /* 0x000fe400078ec0ff */
[----:B------:R-:W-:Y:S02]  /*4f60*/  PRMT R31, R31, 0x3340, R24 ;  /* 0x000033401f1f7816 */ /* 0x000fe40000000018 */
[----:B------:R-:W-:Y:S02]  /*4f70*/  IADD3 R28, R25, UR10, R26 ;  /* 0x0000000a191c7c10 */ /* 0x000fe4000fffe01a */
[----:B------:R-:W-:Y:S02]  /*4f80*/  SHF.R.U32.HI R24, RZ, 0x8, R70 ;  /* 0x00000008ff187819 */ /* 0x000fe40000011646 */
[----:B------:R-:W-:Y:S02]  /*4f90*/  SHF.R.U32.HI R0, RZ, 0x8, R35 ;  /* 0x00000008ff007819 */ /* 0x000fe40000011623 */
[----:B------:R-:W-:-:S02]  /*4fa0*/  SHF.R.U32.HI R25, RZ, 0x8, R72 ;  /* 0x00000008ff197819 */ /* 0x000fc40000011648 */
[----:B------:R-:W-:Y:S02]  /*4fb0*/  SHF.R.U32.HI R26, RZ, 0x8, R34 ;  /* 0x00000008ff1a7819 */ /* 0x000fe40000011622 */
[----:B------:R-:W-:Y:S02]  /*4fc0*/  PRMT R32, R35, 0x3340, R70 ;  /* 0x0000334023207816 */ /* 0x000fe40000000046 */
[----:B------:R-:W-:Y:S02]  /*4fd0*/  LOP3.LUT R24, R24, 0xffff, RZ, 0xc0, !PT ;  /* 0x0000ffff18187812 */ /* 0x000fe400078ec0ff */
[----:B------:R-:W-:Y:S02]  /*4fe0*/  LOP3.LUT R35, R0, 0xffff, RZ, 0xc0, !PT ;  /* 0x0000ffff00237812 */ /* 0x000fe400078ec0ff */
[----:B------:R-:W-:Y:S02]  /*4ff0*/  LOP3.LUT R25, R25, 0xffff, RZ, 0xc0, !PT ;  /* 0x0000ffff19197812 */ /* 0x000fe400078ec0ff */
[----:B------:R-:W-:-:S02]  /*5000*/  LOP3.LUT R26, R26, 0xffff, RZ, 0xc0, !PT ;  /* 0x0000ffff1a1a7812 */ /* 0x000fc400078ec0ff */
[----:B------:R-:W-:Y:S02]  /*5010*/  PRMT R24, R35, 0x3340, R24 ;  /* 0x0000334023187816 */ /* 0x000fe40000000018 */
[----:B------:R-:W-:Y:S02]  /*5020*/  F2FP.SATFINITE.E4M3.F32.PACK_AB_MERGE_C R36, R37, R36, RZ ;  /* 0x000000242524723e */ /* 0x000fe400048070ff */
[----:B------:R-:W-:Y:S02]  /*5030*/  F2FP.SATFINITE.E4M3.F32.PACK_AB_MERGE_C R38, R39, R38, RZ ;  /* 0x000000262726723e */ /* 0x000fe400048070ff */
[--C-:B------:R-:W-:Y:S02]  /*5040*/  PRMT R30, R72, 0x3340, R1.reuse ;  /* 0x00003340481e7816 */ /* 0x100fe40000000001 */
[----:B------:R-:W-:Y:S02]  /*5050*/  PRMT R33, R34, 0x3340, R1 ;  /* 0x0000334022217816 */ /* 0x000fe40000000001 */
[----:B------:R-:W-:-:S02]  /*5060*/  PRMT R0, R25, 0x3340, R2 ;  /* 0x0000334019007816 */ /* 0x000fc40000000002 */
[----:B------:R-:W-:Y:S02]  /*5070*/  PRMT R35, R26, 0x3340, R1 ;  /* 0x000033401a237816 */ /* 0x000fe40000000001 */
[----:B------:R-:W-:Y:S02]  /*5080*/  LOP3.LUT R67, R67, 0x380, RZ, 0xc0, !PT ;  /* 0x0000038043437812 */ /* 0x000fe400078ec0ff */
[----:B------:R-:W-:Y:S02]  /*5090*/  PRMT R29, R29, 0x5410, R30 ;  /* 0x000054101d1d7816 */ /* 0x000fe4000000001e */
[----:B------:R-:W-:Y:S01]  /*50a0*/  PRMT R33, R32, 0x5410, R33 ;  /* 0x0000541020217816 */ /* 0x000fe20000000021 */
[----:B------:R-:W-:Y:S01]  /*50b0*/  IMAD.IADD R67, R67, 0x1, R28 ;  /* 0x0000000143437824 */ /* 0x000fe200078e021c */
[----:B------:R-:W-:Y:S02]  /*50c0*/  LOP3.LUT R36, R36, 0xffff, RZ, 0xc0, !PT ;  /* 0x0000ffff24247812 */ /* 0x000fe400078ec0ff */
[----:B------:R-:W-:-:S02]  /*50d0*/  PRMT R25, R31, 0x5410, R0 ;  /* 0x000054101f197816 */ /* 0x000fc40000000000 */
[----:B------:R-:W-:Y:S02]  /*50e0*/  PRMT R35, R24, 0x5410, R35 ;  /* 0x0000541018237816 */ /* 0x000fe40000000023 */
[----:B------:R-:W-:Y:S02]  /*50f0*/  LOP3.LUT R38, R38, 0xffff, RZ, 0xc0, !PT ;  /* 0x0000ffff26267812 */ /* 0x000fe400078ec0ff */
[----:B------:R-:W-:Y:S02]  /*5100*/  LOP3.LUT R0, R27, 0x3f0, RZ, 0xc0, !PT ;  /* 0x000003f01b007812 */ /* 0x000fe400078ec0ff */
[--C-:B------:R-:W-:Y:S02]  /*5110*/  PRMT R24, R29, 0x4210, R36.reuse ;  /* 0x000042101d187816 */ /* 0x100fe40000000024 */
[----:B------:R-:W-:Y:S02]  /*5120*/  PRMT R25, R25, 0x5210, R36 ;  /* 0x0000521019197816 */ /* 0x000fe40000000024 */
[----:B------:R-:W-:-:S02]  /*5130*/  PRMT R26, R33, 0x4210, R38 ;  /* 0x00004210211a7816 */ /* 0x000fc40000000026 */
[----:B------:R-:W-:Y:S02]  /*5140*/  PRMT R27, R35, 0x5210, R38 ;  /* 0x00005210231b7816 */ /* 0x000fe40000000026 */
[----:B------:R-:W-:Y:S02]  /*5150*/  F2FP.SATFINITE.E4M3.F32.PACK_AB_MERGE_C R40, R41, R40, RZ ;  /* 0x000000282928723e */ /* 0x000fe400048070ff */
[----:B------:R-:W-:Y:S01]  /*5160*/  F2FP.SATFINITE.E4M3.F32.PACK_AB_MERGE_C R42, R43, R42, RZ ;  /* 0x0000002a2b2a723e */ /* 0x000fe200048070ff */
[----:B------:R-:W-:Y:S01]  /*5170*/  STSM.16.M88.4 [R67], R24 ;  /* 0x0000001843007844 */ /* 0x000fe20000000200 */
[----:B------:R-:W-:Y:S02]  /*5180*/  F2FP.SATFINITE.E4M3.F32.PACK_AB_MERGE_C R44, R45, R44, RZ ;  /* 0x0000002c2d2c723e */ /* 0x000fe400048070ff */
[----:B------:R-:W-:Y:S02]  /*5190*/  F2FP.SATFINITE.E4M3.F32.PACK_AB_MERGE_C R46, R47, R46, RZ ;  /* 0x0000002e2f2e723e */ /* 0x000fe400048070ff */
[----:B------:R-:W-:-:S02]  /*51a0*/  F2FP.SATFINITE.E4M3.F32.PACK_AB_MERGE_C R48, R49, R48, RZ ;  /* 0x000000303130723e */ /* 0x000fc400048070ff */
[----:B------:R-:W-:Y:S02]  /*51b0*/  F2FP.SATFINITE.E4M3.F32.PACK_AB_MERGE_C R50, R51, R50, RZ ;  /* 0x000000323332723e */ /* 0x000fe400048070ff */
[----:B------:R-:W-:Y:S02]  /*51c0*/  LOP3.LUT R29, R68, 0x1000, RZ, 0xc0, !PT ;  /* 0x00001000441d7812 */ /* 0x000fe400078ec0ff */
[----:B------:R-:W-:Y:S02]  /*51d0*/  LOP3.LUT R40, R40, 0xffff, RZ, 0xc0, !PT ;  /* 0x0000ffff28287812 */ /* 0x000fe400078ec0ff */
[----:B------:R-:W-:Y:S02]  /*51e0*/  LOP3.LUT R42, R42, 0xffff, RZ, 0xc0, !PT ;  /* 0x0000ffff2a2a7812 */ /* 0x000fe400078ec0ff */
[----:B------:R-:W-:Y:S02]  /*51f0*/  LOP3.LUT R48, R48, 0xffff, RZ, 0xc0, !PT ;  /* 0x0000ffff30307812 */ /* 0x000fe400078ec0ff */
[----:B------:R-:W-:-:S02]  /*5200*/  LOP3.LUT R50, R50, 0xffff, RZ, 0xc0, !PT ;  /* 0x0000ffff32327812 */ /* 0x000fc400078ec0ff */
[----:B------:R-:W-:Y:S02]  /*5210*/  LOP3.LUT R39, R44, 0xffff, RZ, 0xc0, !PT ;  /* 0x0000ffff2c277812 */ /* 0x000fe400078ec0ff */
[----:B------:R-:W-:Y:S02]  /*5220*/  LOP3.LUT R41, R46, 0xffff, RZ, 0xc0, !PT ;  /* 0x0000ffff2e297812 */ /* 0x000fe400078ec0ff */
[----:B------:R-:W-:Y:S01]  /*5230*/  IADD3 R33, R0, UR10, R29 ;  /* 0x0000000a00217c10 */ /* 0x000fe2000fffe01d */
[----:B------:R-:W-:Y:S01]  /*5240*/  BAR.SYNC.DEFER_BLOCKING 0x0 ;  /* 0x0000000000007b1d */ /* 0x000fe20000010000 */
[--C-:B------:R-:W-:Y:S02]  /*5250*/  PRMT R29, R48, 0x3340, R1.reuse ;  /* 0x00003340301d7816 */ /* 0x100fe40000000001 */
[----:B------:R-:W-:Y:S02]  /*5260*/  PRMT R31, R50, 0x3340, R1 ;  /* 0x00003340321f7816 */ /* 0x000fe40000000001 */
[----:B------:R-:W-:-:S02]  /*5270*/  PRMT R0, R40, 0x3340, R39 ;  /* 0x0000334028007816 */ /* 0x000fc40000000027 */
[----:B------:R-:W-:Y:S02]  /*5280*/  PRMT R28, R42, 0x3340, R41 ;  /* 0x000033402a1c7816 */ /* 0x000fe40000000029 */
[----:B------:R-:W-:Y:S02]  /*5290*/  PRMT R35, R0, 0x5410, R29 ;  /* 0x0000541000237816 */ /* 0x000fe4000000001d */
[----:B------:R-:W-:Y:S02]  /*52a0*/  PRMT R37, R28, 0x5410, R31 ;  /* 0x000054101c257816 */ /* 0x000fe4000000001f */
[----:B------:R-:W-:Y:S02]  /*52b0*/  SHF.R.U32.HI R0, RZ, 0x8, R40 ;  /* 0x00000008ff007819 */ /* 0x000fe40000011628 */
[----:B------:R-:W-:Y:S02]  /*52c0*/  SHF.R.U32.HI R29, RZ, 0x8, R39 ;  /* 0x00000008ff1d7819 */ /* 0x000fe40000011627 */
[----:B------:R-:W-:-:S02]  /*52d0*/  SHF.R.U32.HI R31, RZ, 0x8, R48 ;  /* 0x00000008ff1f7819 */ /* 0x000fc40000011630 */
[----:B------:R-:W-:Y:S02]  /*52e0*/  SHF.R.U32.HI R28, RZ, 0x8, R42 ;  /* 0x00000008ff1c7819 */ /* 0x000fe4000001162a */
[----:B------:R-:W-:Y:S02]  /*52f0*/  SHF.R.U32.HI R30, RZ, 0x8, R41 ;  /* 0x00000008ff1e7819 */ /* 0x000fe40000011629 */
[----:B------:R-:W-:Y:S01]  /*5300*/  SHF.R.U32.HI R32, RZ, 0x8, R50 ;  /* 0x00000008ff207819 */ /* 0x000fe20000011632 */
[----:B------:R-:W0:Y:S01]  /*5310*/  LDS.128 R24, [R33] ;  /* 0x0000000021187984 */ /* 0x000e220000000c00 */
[----:B------:R-:W-:Y:S02]  /*5320*/  LOP3.LUT R29, R29, 0xffff, RZ, 0xc0, !PT ;  /* 0x0000ffff1d1d7812 */ /* 0x000fe400078ec0ff */
[----:B------:R-:W-:Y:S02]  /*5330*/  LOP3.LUT R0, R0, 0xffff, RZ, 0xc0, !PT ;  /* 0x0000ffff00007812 */ /* 0x000fe400078ec0ff */
[----:B------:R-:W-:-:S02]  /*5340*/  LOP3.LUT R31, R31, 0xffff, RZ, 0xc0, !PT ;  /* 0x0000ffff1f1f7812 */ /* 0x000fc400078ec0ff */
[----:B------:R-:W-:Y:S02]  /*5350*/  LOP3.LUT R30, R30, 0xffff, RZ, 0xc0, !PT ;  /* 0x0000ffff1e1e7812 */ /* 0x000fe400078ec0ff */
[----:B------:R-:W-:Y:S02]  /*5360*/  LOP3.LUT R39, R28, 0xffff, RZ, 0xc0, !PT ;  /* 0x0000ffff1c277812 */ /* 0x000fe400078ec0ff */
[----:B------:R-:W-:Y:S02]  /*5370*/  LOP3.LUT R32, R32, 0xffff, RZ, 0xc0, !PT ;  /* 0x0000ffff20207812 */ /* 0x000fe400078ec0ff */
[----:B------:R-:W-:Y:S02]  /*5380*/  PRMT R0, R0, 0x3340, R29 ;  /* 0x0000334000007816 */ /* 0x000fe4000000001d */
[----:B------:R-:W-:Y:S02]  /*5390*/  PRMT R31, R31, 0x3340, R2 ;  /* 0x000033401f1f7816 */ /* 0x000fe40000000002 */
[----:B------:R-:W-:-:S02]  /*53a0*/  PRMT R30, R39, 0x3340, R30 ;  /* 0x00003340271e7816 */ /* 0x000fc4000000001e */
[----:B------:R-:W-:Y:S02]  /*53b0*/  F2FP.SATFINITE.E4M3.F32.PACK_AB_MERGE_C R52, R53, R52, RZ ;  /* 0x000000343534723e */ /* 0x000fe400048070ff */
[----:B------:R-:W-:Y:S02]  /*53c0*/  F2FP.SATFINITE.E4M3.F32.PACK_AB_MERGE_C R54, R55, R54, RZ ;  /* 0x000000363736723e */ /* 0x000fe400048070ff */
[----:B------:R-:W-:Y:S02]  /*53d0*/  PRMT R39, R32, 0x3340, R1 ;  /* 0x0000334020277816 */ /* 0x000fe40000000001 */
[----:B------:R-:W-:Y:S02]  /*53e0*/  PRMT R29, R0, 0x5410, R31 ;  /* 0x00005410001d7816 */ /* 0x000fe4000000001f */
[----:B------:R-:W-:Y:S02]  /*53f0*/  LOP3.LUT R52, R52, 0xffff, RZ, 0xc0, !PT ;  /* 0x0000ffff34347812 */ /* 0x000fe400078ec0ff */
[----:B------:R-:W-:-:S02]  /*5400*/  LOP3.LUT R54, R54, 0xffff, RZ, 0xc0, !PT ;  /* 0x0000ffff36367812 */ /* 0x000fc400078ec0ff */
[----:B------:R-:W-:Y:S02]  /*5410*/  PRMT R31, R30, 0x5410, R39 ;  /* 0x000054101e1f7816 */ /* 0x000fe40000000027 */
[--C-:B------:R-:W-:Y:S02]  /*5420*/  PRMT R28, R35, 0x4210, R52.reuse ;  /* 0x00004210231c7816 */ /* 0x100fe40000000034 */
[----:B------:R-:W-:Y:S02]  /*5430*/  PRMT R29, R29, 0x5210, R52 ;  /* 0x000052101d1d7816 */ /* 0x000fe40000000034 */
[--C-:B------:R-:W-:Y:S02]  /*5440*/  PRMT R30, R37, 0x4210, R54.reuse ;  /* 0x00004210251e7816 */ /* 0x100fe40000000036 */
[----:B------:R-:W-:Y:S01]  /*5450*/  PRMT R31, R31, 0x5210, R54 ;  /* 0x000052101f1f7816 */ /* 0x000fe20000000036 */
[----:B------:R-:W-:Y:S01]  /*5460*/  BAR.SYNC.DEFER_BLOCKING 0x0 ;  /* 0x0000000000007b1d */ /* 0x000fe20000010000 */
[C---:B------:R-:W-:Y:S01]  /*5470*/  ISETP.GE.AND P0, PT, R66.reuse, UR6, PT ;  /* 0x0000000642007c0c */ /* 0x040fe2000bf06270 */
[----:B------:R-:W-:Y:S01]  /*5480*/  IMAD R66, R66, UR4, RZ ;  /* 0x0000000442427c24 */ /* 0x000fe2000f8e02ff */
[----:B0-----:R-:W-:-:S02]  /*5490*/  PRMT R37, R25, 0x7773, RZ ;  /* 0x0000777319257816 */ /* 0x001fc400000000ff */
[C---:B------:R-:W-:Y:S01]  /*54a0*/  ISETP.LT.AND P4, PT, R2.reuse, UR7, !P0 ;  /* 0x0000000702007c0c */ /* 0x040fe2000c781270 */
[----:B------:R-:W-:Y:S01]  /*54b0*/  ULDC UR6, c[0x0][0x248] ;  /* 0x0000920000067ab9 */ /* 0x000fe20000000800 */
[----:B------:R-:W-:Y:S01]  /*54c0*/  ULDC.64 UR4, c[0x0][0x220] ;  /* 0x0000880000047ab9 */ /* 0x000fe20000000a00 */
[----:B------:R-:W-:Y:S01]  /*54d0*/  IMAD R0, R2, UR6, RZ ;  /* 0x0000000602007c24 */ /* 0x000fe2000f8e02ff */
[C---:B------:R-:W-:Y:S02]  /*54e0*/  IADD3 R32, P1, R66.reuse, UR4, RZ ;  /* 0x0000000442207c10 */ /* 0x040fe4000ff3e0ff */
[----:B------:R-:W-:Y:S02]  /*54f0*/  PRMT R45, R25, 0x7772, RZ ;  /* 0x00007772192d7816 */ /* 0x000fe400000000ff */
[----:B------:R-:W-:Y:S02]  /*5500*/  LEA.HI.X.SX32 R66, R66, UR5, 0x1, P1 ;  /* 0x0000000542427c11 */ /* 0x000fe400088f0eff */
[----:B------:R-:W-:-:S02]  /*5510*/  IADD3 R2, P2, R0, R32, RZ ;  /* 0x0000002000027210 */ /* 0x000fc40007f5e0ff */
[C---:B------:R-:W-:Y:S02]  /*5520*/  PRMT R53, R25.reuse, 0x7771, RZ ;  /* 0x0000777119357816 */ /* 0x040fe400000000ff */
[----:B------:R-:W-:Y:S01]  /*5530*/  PRMT R71, R25, 0x7770, RZ ;  /* 0x0000777019477816 */ /* 0x000fe200000000ff */
[C---:B------:R-:W-:Y:S01]  /*5540*/  IMAD R25, R3.reuse, UR6, RZ ;  /* 0x0000000603197c24 */ /* 0x040fe2000f8e02ff */
[----:B------:R-:W-:Y:S02]  /*5550*/  ISETP.LT.AND P3, PT, R3, UR7, !P0 ;  /* 0x0000000703007c0c */ /* 0x000fe4000c761270 */
[----:B------:R-:W-:Y:S01]  /*5560*/  PRMT R73, R24, 0x7770, RZ ;  /* 0x0000777018497816 */ /* 0x000fe200000000ff */
[----:B------:R0:W-:Y:S01]  /*5570*/  STSM.16.M88.4 [R67], R28 ;  /* 0x0000001c43007844 */ /* 0x0001e20000000200 */
[----:B------:R-:W-:Y:S01]  /*5580*/  LEA.HI.X.SX32 R3, R0, R66, 0x1, P2 ;  /* 0x0000004200037211 */ /* 0x000fe200010f0eff */
[----:B------:R-:W-:Y:S01]  /*5590*/  IMAD R0, R4, UR6, RZ ;  /* 0x0000000604007c24 */ /* 0x000fe2000f8e02ff */
[C---:B------:R-:W-:Y:S01]  /*55a0*/  PRMT R41, R27.reuse, 0x7772, RZ ;  /* 0x000077721b297816 */ /* 0x040fe200000000ff */
[----:B------:R-:W-:Y:S01]  /*55b0*/  BAR.SYNC.DEFER_BLOCKING 0x0 ;  /* 0x0000000000007b1d */ /* 0x000fe20000010000 */
[----:B------:R-:W-:-:S02]  /*55c0*/  PRMT R49, R27, 0x7771, RZ ;  /* 0x000077711b317816 */ /* 0x000fc400000000ff */
[----:B------:R-:W-:Y:S02]  /*55d0*/  ISETP.LT.AND P1, PT, R4, UR7, !P0 ;  /* 0x0000000704007c0c */ /* 0x000fe4000c721270 */
[----:B------:R-:W-:Y:S02]  /*55e0*/  ISETP.LT.AND P2, PT, R5, UR7, !P0 ;  /* 0x0000000705007c0c */ /* 0x000fe4000c741270 */
[----:B------:R-:W-:Y:S02]  /*55f0*/  IADD3 R4, P6, R25, R32, RZ ;  /* 0x0000002019047210 */ /* 0x000fe40007fde0ff */
[C---:B------:R-:W-:Y:S02]  /*5600*/  PRMT R39, R24.reuse, 0x7773, RZ ;  /* 0x0000777318277816 */ /* 0x040fe400000000ff */
[----:B------:R-:W-:Y:S02]  /*5610*/  PRMT R47, R24, 0x7772, RZ ;  /* 0x00007772182f7816 */ /* 0x000fe400000000ff */
[----:B0-----:R-:W-:-:S02]  /*5620*/  PRMT R31, R27, 0x7773, RZ ;  /* 0x000077731b1f7816 */ /* 0x001fc400000000ff */
[----:B------:R-:W-:Y:S01]  /*5630*/  PRMT R67, R27, 0x7770, RZ ;  /* 0x000077701b437816 */ /* 0x000fe200000000ff */
[----:B------:R-:W-:Y:S01]  /*5640*/  IMAD R27, R5, UR6, RZ ;  /* 0x00000006051b7c24 */ /* 0x000fe2000f8e02ff */
[----:B------:R-:W-:Y:S02]  /*5650*/  PRMT R55, R24, 0x7771, RZ ;  /* 0x0000777118377816 */ /* 0x000fe400000000ff */
[C---:B------:R-:W-:Y:S02]  /*5660*/  PRMT R35, R26.reuse, 0x7773, RZ ;  /* 0x000077731a237816 */ /* 0x040fe400000000ff */
[C---:B------:R-:W-:Y:S02]  /*5670*/  PRMT R43, R26.reuse, 0x7772, RZ ;  /* 0x000077721a2b7816 */ /* 0x040fe400000000ff */
[C---:B------:R-:W-:Y:S01]  /*5680*/  PRMT R51, R26.reuse, 0x7771, RZ ;  /* 0x000077711a337816 */ /* 0x040fe200000000ff */
[----:B------:R0:W-:Y:S01]  /*5690*/  @P4 STG.E.U8 desc[UR16][R2.64], R73 ;  /* 0x0000004902004986 */ /* 0x0001e2000c101110 */
[----:B------:R-:W-:-:S02]  /*56a0*/  PRMT R69, R26, 0x7770, RZ ;  /* 0x000077701a457816 */ /* 0x000fc400000000ff */
[-C--:B------:R-:W-:Y:S02]  /*56b0*/  IADD3 R24, P4, R0, R32.reuse, RZ ;  /* 0x0000002000187210 */ /* 0x080fe40007f9e0ff */
[----:B------:R-:W-:Y:S02]  /*56c0*/  IADD3 R26, P5, R27, R32, RZ ;  /* 0x000000201b1a7210 */ /* 0x000fe40007fbe0ff */
[-C--:B------:R-:W-:Y:S02]  /*56d0*/  LEA.HI.X.SX32 R5, R25, R66.reuse, 0x1, P6 ;  /* 0x0000004219057211 */ /* 0x080fe400030f0eff */
[C---:B------:R-:W-:Y:S01]  /*56e0*/  ISETP.LT.AND P6, PT, R6.reuse, UR7, !P0 ;  /* 0x0000000706007c0c */ /* 0x040fe2000c7c1270 */
[----:B------:R-:W-:Y:S01]  /*56f0*/  IMAD R6, R6, UR6, RZ ;  /* 0x0000000606067c24 */ /* 0x000fe2000f8e02ff */
[-C--:B------:R-:W-:Y:S01]  /*5700*/  LEA.HI.X.SX32 R25, R0, R66.reuse, 0x1, P4 ;  /* 0x0000004200197211 */ /* 0x080fe200020f0eff */
[----:B------:R1:W-:Y:S01]  /*5710*/  @P3 STG.E.U8 desc[UR16][R4.64], R71 ;  /* 0x0000004704003986 */ /* 0x0003e2000c101110 */
[----:B------:R-:W-:Y:S01]  /*5720*/  LEA.HI.X.SX32 R27, R27, R66, 0x1, P5 ;  /* 0x000000421b1b7211 */ /* 0x000fe200028f0eff */
[----:B------:R-:W-:Y:S01]  /*5730*/  IMAD R0, R8, UR6, RZ ;  /* 0x0000000608007c24 */ /* 0x000fe2000f8e02ff */
[C---:B------:R-:W-:Y:S01]  /*5740*/  ISETP.LT.AND P4, PT, R7.reuse, UR7, !P0 ;  /* 0x0000000707007c0c */ /* 0x040fe2000c781270 */
[----:B------:R-:W-:Y:S01]  /*5750*/  IMAD R7, R7, UR6, RZ ;  /* 0x0000000607077c24 */ /* 0x000fe2000f8e02ff */
[C---:B------:R-:W-:Y:S01]  /*5760*/  IADD3 R28, P3, R6.reuse, R32, RZ ;  /* 0x00000020061c7210 */ /* 0x040fe20007f7e0ff */
[----:B------:R2:W-:Y:S01]  /*5770*/  @P1 STG.E.U8 desc[UR16][R24.64], R69 ;  /* 0x0000004518001986 */ /* 0x0005e2000c101110 */
[C---:B------:R-:W-:Y:S01]  /*5780*/  ISETP.LT.AND P1, PT, R9.reuse, UR7, !P0 ;  /* 0x0000000709007c0c */ /* 0x040fe2000c721270 */
[----:B------:R-:W-:Y:S01]  /*5790*/  IMAD R9, R9, UR6, RZ ;  /* 0x0000000609097c24 */ /* 0x000fe2000f8e02ff */
[----:B------:R-:W-:Y:S01]  /*57a0*/  LEA.HI.X.SX32 R29, R6, R66, 0x1, P3 ;  /* 0x00000042061d7211 */ /* 0x000fe200018f0eff */
[----:B------:R-:W-:Y:S01]  /*57b0*/  @P2 STG.E.U8 desc[UR16][R26.64], R67 ;  /* 0x000000431a002986 */ /* 0x000fe2000c101110 */
[----:B0-----:R-:W-:-:S02]  /*57c0*/  IADD3 R2, P2, R7, R32, RZ ;  /* 0x0000002007027210 */ /* 0x001fc40007f5e0ff */
[----:B------:R-:W-:Y:S01]  /*57d0*/  ISETP.LT.AND P3, PT, R8, UR7, !P0 ;  /* 0x0000000708007c0c */ /* 0x000fe2000c761270 */
[----:B------:R-:W-:Y:S01]  /*57e0*/  @P6 STG.E.U8 desc[UR16][R28.64], R55 ;  /* 0x000000371c006986 */ /* 0x000fe2000c101110 */
[----:B------:R-:W-:Y:S02]  /*57f0*/  LEA.HI.X.SX32 R3, R7, R66, 0x1, P2 ;  /* 0x0000004207037211 */ /* 0x000fe400010f0eff */
[C---:B------:R-:W-:Y:S01]  /*5800*/  ISETP.LT.AND P2, PT, R10.reuse, UR7, !P0 ;  /* 0x000000070a007c0c */ /* 0x040fe2000c741270 */
[----:B------:R-:W-:Y:S01]  /*5810*/  IMAD R10, R10, UR6, RZ ;  /* 0x000000060a0a7c24 */ /* 0x000fe2000f8e02ff */
[CC--:B-1----:R-:W-:Y:S01]  /*5820*/  IADD3 R4, P5, R0.reuse, R32.reuse, RZ ;  /* 0x0000002000047210 */ /* 0x0c2fe20007fbe0ff */
[----:B------:R0:W-:Y:S01]  /*5830*/  @P4 STG.E.U8 desc[UR16][R2.64], R53 ;  /* 0x0000003502004986 */ /* 0x0001e2000c101110 */
[----:B------:R-:W-:Y:S02]  /*5840*/  IADD3 R8, P6, R9, R32, RZ ;  /* 0x0000002009087210 */ /* 0x000fe40007fde0ff */
[----:B------:R-:W-:Y:S01]  /*5850*/  LEA.HI.X.SX32 R5, R0, R66, 0x1, P5 ;  /* 0x0000004200057211 */ /* 0x000fe200028f0eff */
[----:B------:R-:W-:Y:S01]  /*5860*/  IMAD R0, R12, UR6, RZ ;  /* 0x000000060c007c24 */ /* 0x000fe2000f8e02ff */
[----:B--2---:R-:W-:-:S02]  /*5870*/  IADD3 R24, P4, R10, R32, RZ ;  /* 0x000000200a187210 */ /* 0x004fc40007f9e0ff */
[C---:B------:R-:W-:Y:S01]  /*5880*/  ISETP.LT.AND P5, PT, R11.reuse, UR7, !P0 ;  /* 0x000000070b007c0c */ /* 0x040fe2000c7a1270 */
[----:B------:R-:W-:Y:S01]  /*5890*/  IMAD R11, R11, UR6, RZ ;  /* 0x000000060b0b7c24 */ /* 0x000fe2000f8e02ff */
[-C--:B------:R-:W-:Y:S01]  /*58a0*/  LEA.HI.X.SX32 R9, R9, R66.reuse, 0x1, P6 ;  /* 0x0000004209097211 */ /* 0x080fe200030f0eff */
[----:B------:R-:W-:Y:S01]  /*58b0*/  @P3 STG.E.U8 desc[UR16][R4.64], R51 ;  /* 0x0000003304003986 */ /* 0x000fe2000c101110 */
[----:B------:R-:W-:Y:S02]  /*58c0*/  LEA.HI.X.SX32 R25, R10, R66, 0x1, P4 ;  /* 0x000000420a197211 */ /* 0x000fe400020f0eff */
[CC--:B------:R-:W-:Y:S01]  /*58d0*/  IADD3 R10, P3, R11.reuse, R32.reuse, RZ ;  /* 0x000000200b0a7210 */ /* 0x0c0fe20007f7e0ff */
[----:B------:R-:W1:Y:S01]  /*58e0*/  LDS.128 R4, [R33] ;  /* 0x0000000021047984 */ /* 0x000e620000000c00 */
[----:B0-----:R-:W-:Y:S02]  /*58f0*/  IADD3 R2, P4, R0, R32, RZ ;  /* 0x0000002000027210 */ /* 0x001fe40007f9e0ff */
[----:B------:R-:W-:Y:S01]  /*5900*/  LEA.HI.X.SX32 R11, R11, R66, 0x1, P3 ;  /* 0x000000420b0b7211 */ /* 0x000fe200018f0eff */
[----:B------:R0:W-:Y:S01]  /*5910*/  @P1 STG.E.U8 desc[UR16][R8.64], R49 ;  /* 0x0000003108001986 */ /* 0x0001e2000c101110 */
[----:B------:R-:W-:-:S02]  /*5920*/  ISETP.LT.AND P1, PT, R12, UR7, !P0 ;  /* 0x000000070c007c0c */ /* 0x000fc4000c721270 */
[----:B------:R-:W-:Y:S01]  /*5930*/  ISETP.LT.AND P3, PT, R14, UR7, !P0 ;  /* 0x000000070e007c0c */ /* 0x000fe2000c761270 */
[----:B------:R-:W-:Y:S01]  /*5940*/  @P2 STG.E.U8 desc[UR16][R24.64], R47 ;  /* 0x0000002f18002986 */ /* 0x000fe2000c101110 */
[C---:B------:R-:W-:Y:S01]  /*5950*/  ISETP.LT.AND P2, PT, R13.reuse, UR7, !P0 ;  /* 0x000000070d007c0c */ /* 0x040fe2000c741270 */
[----:B------:R-:W-:Y:S01]  /*5960*/  IMAD R13, R13, UR6, RZ ;  /* 0x000000060d0d7c24 */ /* 0x000fe2000f8e02ff */
[----:B------:R-:W-:Y:S01]  /*5970*/  LEA.HI.X.SX32 R3, R0, R66, 0x1, P4 ;  /* 0x0000004200037211 */ /* 0x000fe200020f0eff */
[----:B------:R-:W-:Y:S01]  /*5980*/  IMAD R14, R14, UR6, RZ ;  /* 0x000000060e0e7c24 */ /* 0x000fe2000f8e02ff */
[----:B------:R-:W-:Y:S01]  /*5990*/  @P5 STG.E.U8 desc[UR16][R10.64], R45 ;  /* 0x0000002d0a005986 */ /* 0x000fe2000c101110 */
[C---:B------:R-:W-:Y:S01]  /*59a0*/  ISETP.LT.AND P4, PT, R15.reuse, UR7, !P0 ;  /* 0x000000070f007c0c */ /* 0x040fe2000c781270 */
[----:B------:R-:W-:Y:S01]  /*59b0*/  IMAD R15, R15, UR6, RZ ;  /* 0x000000060f0f7c24 */ /* 0x000fe2000f8e02ff */
[-C--:B0-----:R-:W-:Y:S01]  /*59c0*/  IADD3 R8, P6, R13, R32.reuse, RZ ;  /* 0x000000200d087210 */ /* 0x081fe20007fde0ff */
[----:B------:R-:W-:Y:S01]  /*59d0*/  IMAD R0, R63, UR6, RZ ;  /* 0x000000063f007c24 */ /* 0x000fe2000f8e02ff */
[----:B------:R-:W-:Y:S01]  /*59e0*/  IADD3 R12, P5, R14, R32, RZ ;  /* 0x000000200e0c7210 */ /* 0x000fe20007fbe0ff */
[----:B------:R0:W-:Y:S01]  /*59f0*/  @P1 STG.E.U8 desc[UR16][R2.64], R43 ;  /* 0x0000002b02001986 */ /* 0x0001e2000c101110 */
[----:B------:R-:W-:-:S02]  /*5a00*/  LEA.HI.X.SX32 R9, R13, R66, 0x1, P6 ;  /* 0x000000420d097211 */ /* 0x000fc400030f0eff */
[----:B------:R-:W-:Y:S02]  /*5a10*/  LEA.HI.X.SX32 R13, R14, R66, 0x1, P5 ;  /* 0x000000420e0d7211 */ /* 0x000fe400028f0eff */
[----:B------:R-:W-:Y:S01]  /*5a20*/  IADD3 R14, P1, R15, R32, RZ ;  /* 0x000000200f0e7210 */ /* 0x000fe20007f3e0ff */
[----:B------:R2:W-:Y:S01]  /*5a30*/  @P2 STG.E.U8 desc[UR16][R8.64], R41 ;  /* 0x0000002908002986 */ /* 0x0005e2000c101110 */
[C---:B------:R-:W-:Y:S01]  /*5a40*/  ISETP.LT.AND P2, PT, R17.reuse, UR7, !P0 ;  /* 0x0000000711007c0c */ /* 0x040fe2000c741270 */
[----:B------:R-:W-:Y:S01]  /*5a50*/  IMAD R17, R17, UR6, RZ ;  /* 0x0000000611117c24 */ /* 0x000fe2000f8e02ff */
[----:B------:R-:W-:Y:S01]  /*5a60*/  LEA.HI.X.SX32 R15, R15, R66, 0x1, P1 ;  /* 0x000000420f0f7211 */ /* 0x000fe200008f0eff */
[----:B------:R3:W-:Y:S01]  /*5a70*/  @P3 STG.E.U8 desc[UR16][R12.64], R39 ;  /* 0x000000270c003986 */ /* 0x0007e2000c101110 */
[C---:B------:R-:W-:Y:S01]  /*5a80*/  ISETP.LT.AND P3, PT, R16.reuse, UR7, !P0 ;  /* 0x0000000710007c0c */ /* 0x040fe2000c761270 */
[----:B------:R-:W-:Y:S01]  /*5a90*/  IMAD R16, R16, UR6, RZ ;  /* 0x0000000610107c24 */ /* 0x000fe2000f8e02ff */
[-C--:B0-----:R-:W-:Y:S01]  /*5aa0*/  IADD3 R2, P5, R17, R32.reuse, RZ ;  /* 0x0000002011027210 */ /* 0x081fe20007fbe0ff */
[----:B------:R0:W-:Y:S01]  /*5ab0*/  @P4 STG.E.U8 desc[UR16][R14.64], R37 ;  /* 0x000000250e004986 */ /* 0x0001e2000c101110 */
[C---:B------:R-:W-:Y:S01]  /*5ac0*/  ISETP.LT.AND P4, PT, R18.reuse, UR7, !P0 ;  /* 0x0000000712007c0c */ /* 0x040fe2000c781270 */
[----:B------:R-:W-:Y:S01]  /*5ad0*/  IMAD R18, R18, UR6, RZ ;  /* 0x0000000612127c24 */ /* 0x000fe2000f8e02ff */
[----:B------:R-:W-:-:S02]  /*5ae0*/  IADD3 R10, P1, R16, R32, RZ ;  /* 0x00000020100a7210 */ /* 0x000fc40007f3e0ff */
[-C--:B------:R-:W-:Y:S02]  /*5af0*/  LEA.HI.X.SX32 R3, R17, R66.reuse, 0x1, P5 ;  /* 0x0000004211037211 */ /* 0x080fe400028f0eff */
[----:B------:R-:W-:Y:S02]  /*5b00*/  LEA.HI.X.SX32 R11, R16, R66, 0x1, P1 ;  /* 0x00000042100b7211 */ /* 0x000fe400008f0eff */
[C---:B------:R-:W-:Y:S01]  /*5b10*/  ISETP.LT.AND P1, PT, R19.reuse, UR7, !P0 ;  /* 0x0000000713007c0c */ /* 0x040fe2000c721270 */
[----:B------:R-:W-:Y:S01]  /*5b20*/  IMAD R19, R19, UR6, RZ ;  /* 0x0000000613137c24 */ /* 0x000fe2000f8e02ff */
[-C--:B--2---:R-:W-:Y:S01]  /*5b30*/  IADD3 R8, P6, R18, R32.reuse, RZ ;  /* 0x0000002012087210 */ /* 0x084fe20007fde0ff */
[----:B------:R2:W-:Y:S01]  /*5b40*/  @P3 STG.E.U8 desc[UR16][R10.64], R35 ;  /* 0x000000230a003986 */ /* 0x0005e2000c101110 */
[----:B-1----:R-:W-:Y:S02]  /*5b50*/  PRMT R17, R4, 0x7770, RZ ;  /* 0x0000777004117816 */ /* 0x002fe400000000ff */
[----:B---3--:R-:W-:Y:S01]  /*5b60*/  IADD3 R12, P3, R19, R32, RZ ;  /* 0x00000020130c7210 */ /* 0x008fe20007f7e0ff */
[----:B------:R1:W-:Y:S01]  /*5b70*/  @P2 STG.E.U8 desc[UR16][R2.64], R31 ;  /* 0x0000001f02002986 */ /* 0x0003e2000c101110 */
[C---:B------:R-:W-:Y:S01]  /*5b80*/  ISETP.LT.AND P2, PT, R20.reuse, UR7, !P0 ;  /* 0x0000000714007c0c */ /* 0x040fe2000c741270 */
[----:B------:R-:W-:Y:S01]  /*5b90*/  IMAD R20, R20, UR6, RZ ;  /* 0x0000000614147c24 */ /* 0x000fe2000f8e02ff */
[----:B------:R-:W-:-:S02]  /*5ba0*/  LEA.HI.X.SX32 R9, R18, R66, 0x1, P6 ;  /* 0x0000004212097211 */ /* 0x000fc400030f0eff */
[----:B------:R-:W-:Y:S02]  /*5bb0*/  LEA.HI.X.SX32 R13, R19, R66, 0x1, P3 ;  /* 0x00000042130d7211 */ /* 0x000fe400018f0eff */
[----:B0-----:R-:W-:Y:S01]  /*5bc0*/  PRMT R15, R5, 0x7770, RZ ;  /* 0x00007770050f7816 */ /* 0x001fe200000000ff */
[----:B------:R-:W-:Y:S01]  /*5bd0*/  @P4 STG.E.U8 desc[UR16][R8.64], R17 ;  /* 0x0000001108004986 */ /* 0x000fe2000c101110 */
[C---:B--2---:R-:W-:Y:S02]  /*5be0*/  IADD3 R10, P6, R20.reuse, R32, RZ ;  /* 0x00000020140a7210 */ /* 0x044fe40007fde0ff */
[C---:B------:R-:W-:Y:S01]  /*5bf0*/  ISETP.LT.AND P4, PT, R21.reuse, UR7, !P0 ;  /* 0x0000000715007c0c */ /* 0x040fe2000c781270 */
[----:B------:R0:W-:Y:S01]  /*5c00*/  @P1 STG.E.U8 desc[UR16][R12.64], R15 ;  /* 0x0000000f0c001986 */ /* 0x0001e2000c101110 */
[----:B------:R-:W-:Y:S01]  /*5c10*/  IMAD R21, R21, UR6, RZ ;  /* 0x0000000615157c24 */ /* 0x000fe2000f8e02ff */
[C---:B------:R-:W-:Y:S01]  /*5c20*/  ISETP.LT.AND P1, PT, R23.reuse, UR7, !P0 ;  /* 0x0000000717007c0c */ /* 0x040fe2000c721270 */
[----:B------:R-:W-:Y:S01]  /*5c30*/  IMAD R23, R23, UR6, RZ ;  /* 0x0000000617177c24 */ /* 0x000fe2000f8e02ff */
[----:B------:R-:W-:-:S02]  /*5c40*/  LEA.HI.X.SX32 R11, R20, R66, 0x1, P6 ;  /* 0x00000042140b7211 */ /* 0x000fc400030f0eff */
[----:B------:R-:W-:Y:S02]  /*5c50*/  PRMT R25, R6, 0x7770, RZ ;  /* 0x0000777006197816 */ /* 0x000fe400000000ff */
[C---:B------:R-:W-:Y:S01]  /*5c60*/  ISETP.LT.AND P3, PT, R22.reuse, UR7, !P0 ;  /* 0x0000000716007c0c */ /* 0x040fe2000c761270 */
[----:B------:R-:W-:Y:S01]  /*5c70*/  IMAD R22, R22, UR6, RZ ;  /* 0x0000000616167c24 */ /* 0x000fe2000f8e02ff */
[-C--:B-1----:R-:W-:Y:S01]  /*5c80*/  IADD3 R2, P5, R21, R32.reuse, RZ ;  /* 0x0000002015027210 */ /* 0x082fe20007fbe0ff */
[----:B------:R1:W-:Y:S01]  /*5c90*/  @P2 STG.E.U8 desc[UR16][R10.64], R25 ;  /* 0x000000190a002986 */ /* 0x0003e2000c101110 */
[-C--:B0-----:R-:W-:Y:S02]  /*5ca0*/  IADD3 R12, P2, R23, R32.reuse, RZ ;  /* 0x00000020170c7210 */ /* 0x081fe40007f5e0ff */
[----:B------:R-:W-:Y:S02]  /*5cb0*/  IADD3 R8, P6, R22, R32, RZ ;  /* 0x0000002016087210 */ /* 0x000fe40007fde0ff */
[----:B------:R-:W-:-:S02]  /*5cc0*/  LEA.HI.X.SX32 R3, R21, R66, 0x1, P5 ;  /* 0x0000004215037211 */ /* 0x000fc400028f0eff */
[----:B------:R-:W-:Y:S02]  /*5cd0*/  PRMT R19, R7, 0x7770, RZ ;  /* 0x0000777007137816 */ /* 0x000fe400000000ff */
[-C--:B------:R-:W-:Y:S02]  /*5ce0*/  LEA.HI.X.SX32 R13, R23, R66.reuse, 0x1, P2 ;  /* 0x00000042170d7211 */ /* 0x080fe400010f0eff */
[C---:B------:R-:W-:Y:S01]  /*5cf0*/  ISETP.LT.AND P2, PT, R56.reuse, UR7, !P0 ;  /* 0x0000000738007c0c */ /* 0x040fe2000c741270 */
[----:B------:R-:W-:Y:S01]  /*5d00*/  IMAD R56, R56, UR6, RZ ;  /* 0x0000000638387c24 */ /* 0x000fe2000f8e02ff */
[----:B------:R-:W-:Y:S01]  /*5d10*/  LEA.HI.X.SX32 R9, R22, R66, 0x1, P6 ;  /* 0x0000004216097211 */ /* 0x000fe200030f0eff */
[----:B------:R0:W-:Y:S01]  /*5d20*/  @P4 STG.E.U8 desc[UR16][R2.64], R19 ;  /* 0x0000001302004986 */ /* 0x0001e2000c101110 */
[----:B------:R-:W-:Y:S02]  /*5d30*/  PRMT R17, R4, 0x7771, RZ ;  /* 0x0000777104117816 */ /* 0x000fe400000000ff */
[----:B------:R-:W-:-:S02]  /*5d40*/  PRMT R15, R5, 0x7771, RZ ;  /* 0x00007771050f7816 */ /* 0x000fc400000000ff */
[C---:B------:R-:W-:Y:S01]  /*5d50*/  ISETP.LT.AND P4, PT, R57.reuse, UR7, !P0 ;  /* 0x0000000739007c0c */ /* 0x040fe2000c781270 */
[----:B------:R-:W-:Y:S01]  /*5d60*/  IMAD R57, R57, UR6, RZ ;  /* 0x0000000639397c24 */ /* 0x000fe2000f8e02ff */
[----:B-1----:R-:W-:Y:S01]  /*5d70*/  IADD3 R10, P6, R56, R32, RZ ;  /* 0x00000020380a7210 */ /* 0x002fe20007fde0ff */
[----:B------:R1:W-:Y:S01]  /*5d80*/  @P3 STG.E.U8 desc[UR16][R8.64], R17 ;  /* 0x0000001108003986 */ /* 0x0003e2000c101110 */
[C---:B------:R-:W-:Y:S01]  /*5d90*/  ISETP.LT.AND P3, PT, R58.reuse, UR7, !P0 ;  /* 0x000000073a007c0c */ /* 0x040fe2000c761270 */
[----:B------:R-:W-:Y:S01]  /*5da0*/  IMAD R58, R58, UR6, RZ ;  /* 0x000000063a3a7c24 */ /* 0x000fe2000f8e02ff */
[----:B------:R-:W-:Y:S01]  /*5db0*/  LEA.HI.X.SX32 R11, R56, R66, 0x1, P6 ;  /* 0x00000042380b7211 */ /* 0x000fe200030f0eff */
[----:B------:R2:W-:Y:S01]  /*5dc0*/  @P1 STG.E.U8 desc[UR16][R12.64], R15 ;  /* 0x0000000f0c001986 */ /* 0x0005e2000c101110 */
[C---:B------:R-:W-:Y:S01]  /*5dd0*/  ISETP.LT.AND P1, PT, R59.reuse, UR7, !P0 ;  /* 0x000000073b007c0c */ /* 0x040fe2000c721270 */
[----:B------:R-:W-:Y:S01]  /*5de0*/  IMAD R59, R59, UR6, RZ ;  /* 0x000000063b3b7c24 */ /* 0x000fe2000f8e02ff */
[----:B0-----:R-:W-:-:S02]  /*5df0*/  IADD3 R2, P5, R57, R32, RZ ;  /* 0x0000002039027210 */ /* 0x001fc40007fbe0ff */
[----:B------:R-:W-:Y:S02]  /*5e00*/  PRMT R21, R6, 0x7771, RZ ;  /* 0x0000777106157816 */ /* 0x000fe400000000ff */
[----:B------:R-:W-:Y:S02]  /*5e10*/  LEA.HI.X.SX32 R3, R57, R66, 0x1, P5 ;  /* 0x0000004239037211 */ /* 0x000fe400028f0eff */
[-C--:B-1----:R-:W-:Y:S01]  /*5e20*/  IADD3 R8, P6, R58, R32.reuse, RZ ;  /* 0x000000203a087210 */ /* 0x082fe20007fde0ff */
[----:B------:R-:W-:Y:S01]  /*5e30*/  @P2 STG.E.U8 desc[UR16][R10.64], R21 ;  /* 0x000000150a002986 */ /* 0x000fe2000c101110 */
[----:B------:R-:W-:Y:S02]  /*5e40*/  PRMT R17, R4, 0x7772, RZ ;  /* 0x0000777204117816 */ /* 0x000fe400000000ff */
[----:B--2---:R-:W-:Y:S02]  /*5e50*/  PRMT R15, R7, 0x7771, RZ ;  /* 0x00007771070f7816 */ /* 0x004fe400000000ff */
[----:B------:R-:W-:-:S02]  /*5e60*/  IADD3 R12, P2, R59, R32, RZ ;  /* 0x000000203b0c7210 */ /* 0x000fc40007f5e0ff */
[-C--:B------:R-:W-:Y:S01]  /*5e70*/  LEA.HI.X.SX32 R9, R58, R66.reuse, 0x1, P6 ;  /* 0x000000423a097211 */ /* 0x080fe200030f0eff */
[----:B------:R0:W-:Y:S01]  /*5e80*/  @P4 STG.E.U8 desc[UR16][R2.64], R15 ;  /* 0x0000000f02004986 */ /* 0x0001e2000c101110 */
[----:B------:R-:W-:Y:S02]  /*5e90*/  LEA.HI.X.SX32 R13, R59, R66, 0x1, P2 ;  /* 0x000000423b0d7211 */ /* 0x000fe400010f0eff */
[----:B------:R-:W-:Y:S01]  /*5ea0*/  PRMT R19, R5, 0x7772, RZ ;  /* 0x0000777205137816 */ /* 0x000fe200000000ff */
[----:B------:R1:W-:Y:S01]  /*5eb0*/  @P3 STG.E.U8 desc[UR16][R8.64], R17 ;  /* 0x0000001108003986 */ /* 0x0003e2000c101110 */
[C---:B------:R-:W-:Y:S01]  /*5ec0*/  ISETP.LT.AND P4, PT, R61.reuse, UR7, !P0 ;  /* 0x000000073d007c0c */ /* 0x040fe2000c781270 */
[----:B------:R-:W-:Y:S01]  /*5ed0*/  IMAD R61, R61, UR6, RZ ;  /* 0x000000063d3d7c24 */ /* 0x000fe2000f8e02ff */
[C---:B------:R-:W-:Y:S01]  /*5ee0*/  ISETP.LT.AND P3, PT, R62.reuse, UR7, !P0 ;  /* 0x000000073e007c0c */ /* 0x040fe2000c761270 */
[----:B------:R2:W-:Y:S01]  /*5ef0*/  @P1 STG.E.U8 desc[UR16][R12.64], R19 ;  /* 0x000000130c001986 */ /* 0x0005e2000c101110 */
[----:B------:R-:W-:Y:S01]  /*5f00*/  IMAD R62, R62, UR6, RZ ;  /* 0x000000063e3e7c24 */ /* 0x000fe2000f8e02ff */
[C---:B------:R-:W-:Y:S01]  /*5f10*/  ISETP.LT.AND P5, PT, R60.reuse, UR7, !P0 ;  /* 0x000000073c007c0c */ /* 0x040fe2000c7a1270 */
[----:B------:R-:W-:Y:S01]  /*5f20*/  IMAD R60, R60, UR6, RZ ;  /* 0x000000063c3c7c24 */ /* 0x000fe2000f8e02ff */
[----:B------:R-:W-:Y:S01]  /*5f30*/  PRMT R25, R6, 0x7772, RZ ;  /* 0x0000777206197816 */ /* 0x000fe200000000ff */
[----:B0-----:R-:W-:Y:S01]  /*5f40*/  IMAD R15, R64, UR6, RZ ;  /* 0x00000006400f7c24 */ /* 0x001fe2000f8e02ff */
[----:B------:R-:W-:-:S02]  /*5f50*/  IADD3 R10, P2, R62, R32, RZ ;  /* 0x000000203e0a7210 */ /* 0x000fc40007f5e0ff */
[-C--:B-1----:R-:W-:Y:S01]  /*5f60*/  IADD3 R8, P1, R61, R32.reuse, RZ ;  /* 0x000000203d087210 */ /* 0x082fe20007f3e0ff */
[----:B------:R-:W-:Y:S01]  /*5f70*/  IMAD R17, R65, UR6, RZ ;  /* 0x0000000641117c24 */ /* 0x000fe2000f8e02ff */
[----:B------:R-:W-:Y:S02]  /*5f80*/  IADD3 R2, P6, R60, R32, RZ ;  /* 0x000000203c027210 */ /* 0x000fe40007fde0ff */
[----:B------:R-:W-:Y:S02]  /*5f90*/  LEA.HI.X.SX32 R9, R61, R66, 0x1, P1 ;  /* 0x000000423d097211 */ /* 0x000fe400008f0eff */
[----:B------:R-:W-:Y:S02]  /*5fa0*/  IADD3 R14, P1, R15, R32, RZ ;  /* 0x000000200f0e7210 */ /* 0x000fe40007f3e0ff */
[----:B------:R-:W-:Y:S02]  /*5fb0*/  LEA.HI.X.SX32 R11, R62, R66, 0x1, P2 ;  /* 0x000000423e0b7211 */ /* 0x000fe400010f0eff */
[----:B------:R-:W-:-:S02]  /*5fc0*/  ISETP.LT.AND P2, PT, R63, UR7, !P0 ;  /* 0x000000073f007c0c */ /* 0x000fc4000c741270 */
[-C--:B------:R-:W-:Y:S02]  /*5fd0*/  LEA.HI.X.SX32 R15, R15, R66.reuse, 0x1, P1 ;  /* 0x000000420f0f7211 */ /* 0x080fe400008f0eff */
[----:B------:R-:W-:Y:S02]  /*5fe0*/  ISETP.LT.AND P1, PT, R64, UR7, !P0 ;  /* 0x0000000740007c0c */ /* 0x000fe4000c721270 */
[----:B------:R-:W-:Y:S02]  /*5ff0*/  ISETP.LT.AND P0, PT, R65, UR7, !P0 ;  /* 0x0000000741007c0c */ /* 0x000fe4000c701270 */
[----:B------:R-:W-:Y:S02]  /*6000*/  LEA.HI.X.SX32 R3, R60, R66, 0x1, P6 ;  /* 0x000000423c037211 */ /* 0x000fe400030f0eff */
[----:B--2---:R-:W-:Y:S02]  /*6010*/  IADD3 R12, P6, R0, R32, RZ ;  /* 0x00000020000c7210 */ /* 0x004fe40007fde0ff */
[----:B------:R-:W-:Y:S01]  /*6020*/  PRMT R23, R7, 0x7772, RZ ;  /* 0x0000777207177816 */ /* 0x000fe200000000ff */
[----:B------:R0:W-:Y:S01]  /*6030*/  @P5 STG.E.U8 desc[UR16][R2.64], R25 ;  /* 0x0000001902005986 */ /* 0x0001e2000c101110 */
[----:B------:R-:W-:-:S02]  /*6040*/  PRMT R21, R4, 0x7773, RZ ;  /* 0x0000777304157816 */ /* 0x000fc400000000ff */
[----:B------:R-:W-:Y:S01]  /*6050*/  LEA.HI.X.SX32 R13, R0, R66, 0x1, P6 ;  /* 0x00000042000d7211 */ /* 0x000fe200030f0eff */
[----:B------:R0:W-:Y:S01]  /*6060*/  @P4 STG.E.U8 desc[UR16][R8.64], R23 ;  /* 0x0000001708004986 */ /* 0x0001e2000c101110 */
[----:B------:R-:W-:Y:S02]  /*6070*/  PRMT R19, R5, 0x7773, RZ ;  /* 0x0000777305137816 */ /* 0x000fe400000000ff */
[----:B------:R-:W-:Y:S01]  /*6080*/  PRMT R5, R6, 0x7773, RZ ;  /* 0x0000777306057816 */ /* 0x000fe200000000ff */
[----:B------:R0:W-:Y:S01]  /*6090*/  @P3 STG.E.U8 desc[UR16][R10.64], R21 ;  /* 0x000000150a003986 */ /* 0x0001e2000c101110 */
[----:B------:R-:W-:Y:S02]  /*60a0*/  IADD3 R16, P6, R17, R32, RZ ;  /* 0x0000002011107210 */ /* 0x000fe40007fde0ff */
[----:B------:R-:W-:Y:S01]  /*60b0*/  PRMT R7, R7, 0x7773, RZ ;  /* 0x0000777307077816 */ /* 0x000fe200000000ff */
[----:B------:R0:W-:Y:S01]  /*60c0*/  @P2 STG.E.U8 desc[UR16][R12.64], R19 ;  /* 0x000000130c002986 */ /* 0x0001e2000c101110 */
[----:B------:R-:W-:-:S03]  /*60d0*/  LEA.HI.X.SX32 R17, R17, R66, 0x1, P6 ;  /* 0x0000004211117211 */ /* 0x000fc600030f0eff */
[----:B------:R0:W-:Y:S01]  /*60e0*/  @P1 STG.E.U8 desc[UR16][R14.64], R5 ;  /* 0x000000050e001986 */ /* 0x0001e2000c101110 */
[----:B------:R-:W-:Y:S05]  /*60f0*/  @!P0 EXIT ;  /* 0x000000000000894d */ /* 0x000fea0003800000 */
[----:B------:R-:W-:Y:S01]  /*6100*/  STG.E.U8 desc[UR16][R16.64], R7 ;  /* 0x0000000710007986 */ /* 0x000fe2000c101110 */
[----:B------:R-:W-:Y:S05]  /*6110*/  EXIT ;  /* 0x000000000000794d */ /* 0x000fea0003800000 */
.L_x_3:
[----:B------:R-:W-:-:S00]  /*6120*/  BRA `(.L_x_3) ;  /* 0xfffffffc00fc7947 */ /* 0x000fc0000383ffff */
[----:B------:R-:W-:-:S00]  /*6130*/  NOP ;  /* 0x0000000000007918 */ /* 0x000fc00000000000 */
        /* <DEDUP_REMOVED lines=12> */
.L_x_4:


//--------------------- .nv.shared.matmul_kernel  --------------------------
	.section	.nv.shared.matmul_kernel,"aw",@nobits
	.sectionflags	@""
	.align	16
	.zero		1024


//--------------------- .nv.shared.reserved.0     --------------------------
	.section	.nv.shared.reserved.0,"aw",@nobits
	.weak		__nv_reservedSMEM_offset_0_alias
	.size		__nv_reservedSMEM_offset_0_alias, 0, 0
	.other		__nv_reservedSMEM_offset_0_alias,@"STO_CUDA_RESERVED_SHARED STV_DEFAULT"
__nv_reservedSMEM_offset_0_alias:
	.zero		0


//--------------------- .nv.constant0.matmul_kernel --------------------------
	.section	.nv.constant0.matmul_kernel,"a",@progbits
	.sectionflags	@""
	.align	4
.nv.constant0.matmul_kernel:
	.zero		608


//--------------------- SYMBOLS --------------------------

	.type		.nv.reservedSmem.offset0,@object
	.size		.nv.reservedSmem.offset0,0x4
